def matmul_kernel(
    a_ptr,
    b_ptr,
    c_ptr,
    M,
    N,
    K,
    stride_am,
    stride_ak,
    stride_bk,
    stride_bn,
    stride_cm,
    stride_cn,
    BLOCK_M: tl.constexpr,
    BLOCK_N: tl.constexpr,
    BLOCK_K: tl.constexpr,
    GROUP_M: tl.constexpr,
):
    pid = tl.program_id(axis=0)
    num_pid_m = tl.cdiv(M, BLOCK_M)
    num_pid_n = tl.cdiv(N, BLOCK_N)
    num_pid_in_group = GROUP_M * num_pid_n
    group_id = pid // num_pid_in_group
    first_pid_m = group_id * GROUP_M
    group_size_m = min(num_pid_m - first_pid_m, GROUP_M)
    pid_m = first_pid_m + ((pid % num_pid_in_group) % group_size_m)
    pid_n = (pid % num_pid_in_group) // group_size_m

    offs_am = (pid_m * BLOCK_M + tl.arange(0, BLOCK_M)) % M
    offs_bn = (pid_n * BLOCK_N + tl.arange(0, BLOCK_N)) % N
    offs_k = tl.arange(0, BLOCK_K)
    a_ptrs = a_ptr + offs_am[:, None] * stride_am + offs_k[None, :] * stride_ak
    b_ptrs = b_ptr + offs_k[:, None] * stride_bk + offs_bn[None, :] * stride_bn

    acc = tl.zeros((BLOCK_M, BLOCK_N), dtype=tl.float32)
    for kk in range(0, tl.cdiv(K, BLOCK_K)):
        a = tl.load(a_ptrs, mask=offs_k[None, :] < K - kk * BLOCK_K, other=0.0)
        b = tl.load(b_ptrs, mask=offs_k[:, None] < K - kk * BLOCK_K, other=0.0)
        acc = tl.dot(a, b, acc)
        a_ptrs += BLOCK_K * stride_ak
        b_ptrs += BLOCK_K * stride_bk

    c = acc.to(c_ptr.dtype.element_ty)
    offs_cm = pid_m * BLOCK_M + tl.arange(0, BLOCK_M)
    offs_cn = pid_n * BLOCK_N + tl.arange(0, BLOCK_N)
    c_ptrs = c_ptr + offs_cm[:, None] * stride_cm + offs_cn[None, :] * stride_cn
    mask = (offs_cm[:, None] < M) & (offs_cn[None, :] < N)
    tl.store(c_ptrs, c, mask=mask)

# config = {"BLOCK_K": 128, "BLOCK_M": 64, "BLOCK_N": 16, "GROUP_M": 8, "arch": "sm_80", "dtype": "fp16", "num_ctas": 1, "num_stages": 2, "num_warps": 8}
# arch = sm_80


// ===== COMPILED SASS (sm_80) =====

	.target	sm_80

	.elftype	@"ET_EXEC"


//--------------------- .note.nv.tkinfo           --------------------------
	.section	.note.nv.tkinfo,"",@"SHT_NOTE"
	.sectionflags	@"SHF_NOTE_NV_TKINFO"
	.tkinfo
        /*0018*/ 	.word	0x00000002
        /*0030*/ 	.string	""
        /*0030*/ 	.string	"ptxas"
        /*0030*/ 	.string	"Cuda compilation tools, release 13.0, V13.0.88"
        /*0030*/ 	.string	"Build cuda_13.0.r13.0/compiler.36424714_0"
        /*0030*/ 	.string	"-v  -suppress-debug-info  -lineinfo  -arch sm_80 "



//--------------------- .note.nv.cuinfo           --------------------------
	.section	.note.nv.cuinfo,"",@"SHT_NOTE"
	.sectionflags	@"SHF_NOTE_NV_CUINFO"
        /*0018*/ 	.short	0x0002
        /*001a*/ 	.short	0x0050
        /*001c*/ 	.short	0x0082
	.zero		2


//--------------------- .nv.info                  --------------------------
	.section	.nv.info,"",@"SHT_CUDA_INFO"
	.align	4


	//----- nvinfo : EIATTR_REGCOUNT
	.align		4
        /*0000*/ 	.byte	0x04, 0x2f
        /*0002*/ 	.short	(.L_1 - .L_0)
	.align		4
.L_0:
        /*0004*/ 	.word	index@(matmul_kernel)
        /*0008*/ 	.word	0x000000c2


	//----- nvinfo : EIATTR_FRAME_SIZE
	.align		4
.L_1:
        /*000c*/ 	.byte	0x04, 0x11
        /*000e*/ 	.short	(.L_3 - .L_2)
	.align		4
.L_2:
        /*0010*/ 	.word	index@(matmul_kernel)
        /*0014*/ 	.word	0x00000000


	//----- nvinfo : EIATTR_MIN_STACK_SIZE
	.align		4
.L_3:
        /*0018*/ 	.byte	0x04, 0x12
        /*001a*/ 	.short	(.L_5 - .L_4)
	.align		4
.L_4:
        /*001c*/ 	.word	index@(matmul_kernel)
        /*0020*/ 	.word	0x00000000
.L_5:


//--------------------- .nv.info.matmul_kernel    --------------------------
	.section	.nv.info.matmul_kernel,"",@"SHT_CUDA_INFO"
	.sectionflags	@""
	.align	4


	//----- nvinfo : EIATTR_CUDA_API_VERSION
	.align		4
        /*0000*/ 	.byte	0x04, 0x37
        /*0002*/ 	.short	(.L_7 - .L_6)
.L_6:
        /*0004*/ 	.word	0x00000082


	//----- nvinfo : EIATTR_SW2861232_WAR
	.align		4
.L_7:
        /*0008*/ 	.byte	0x01, 0x35
	.zero		2


	//----- nvinfo : EIATTR_PARAM_CBANK
	.align		4
        /*000c*/ 	.byte	0x04, 0x0a
        /*000e*/ 	.short	(.L_9 - .L_8)
	.align		4
.L_8:
        /*0010*/ 	.word	index@(.nv.constant0.matmul_kernel)
        /*0014*/ 	.short	0x0160
        /*0016*/ 	.short	0x0050


	//----- nvinfo : EIATTR_CBANK_PARAM_SIZE
	.align		4
.L_9:
        /*0018*/ 	.byte	0x03, 0x19
        /*001a*/ 	.short	0x0050


	//----- nvinfo : EIATTR_KPARAM_INFO
	.align		4
        /*001c*/ 	.byte	0x04, 0x17
        /*001e*/ 	.short	(.L_11 - .L_10)
.L_10:
        /*0020*/ 	.word	0x00000000
        /*0024*/ 	.short	0x000d
        /*0026*/ 	.short	0x0048
        /*0028*/ 	.byte	0x00, 0xf4, 0x21, 0x00


	//----- nvinfo : EIATTR_KPARAM_INFO
	.align		4
.L_11:
        /*002c*/ 	.byte	0x04, 0x17
        /*002e*/ 	.short	(.L_13 - .L_12)
.L_12:
        /*0030*/ 	.word	0x00000000
        /*0034*/ 	.short	0x000c
        /*0036*/ 	.short	0x0040
        /*0038*/ 	.byte	0x00, 0xf4, 0x21, 0x00


	//----- nvinfo : EIATTR_KPARAM_INFO
	.align		4
.L_13:
        /*003c*/ 	.byte	0x04, 0x17
        /*003e*/ 	.short	(.L_15 - .L_14)
.L_14:
        /*0040*/ 	.word	0x00000000
        /*0044*/ 	.short	0x000b
        /*0046*/ 	.short	0x0038
        /*0048*/ 	.byte	0x00, 0xf0, 0x11, 0x00


	//----- nvinfo : EIATTR_KPARAM_INFO
	.align		4
.L_15:
        /*004c*/ 	.byte	0x04, 0x17
        /*004e*/ 	.short	(.L_17 - .L_16)
.L_16:
        /*0050*/ 	.word	0x00000000
        /*0054*/ 	.short	0x000a
        /*0056*/ 	.short	0x0034
        /*0058*/ 	.byte	0x00, 0xf0, 0x11, 0x00


	//----- nvinfo : EIATTR_KPARAM_INFO
	.align		4
.L_17:
        /*005c*/ 	.byte	0x04, 0x17
        /*005e*/ 	.short	(.L_19 - .L_18)
.L_18:
        /*0060*/ 	.word	0x00000000
        /*0064*/ 	.short	0x0009
        /*0066*/ 	.short	0x0030
        /*0068*/ 	.byte	0x00, 0xf0, 0x11, 0x00


	//----- nvinfo : EIATTR_KPARAM_INFO
	.align		4
.L_19:
        /*006c*/ 	.byte	0x04, 0x17
        /*006e*/ 	.short	(.L_21 - .L_20)
.L_20:
        /*0070*/ 	.word	0x00000000
        /*0074*/ 	.short	0x0008
        /*0076*/ 	.short	0x002c
        /*0078*/ 	.byte	0x00, 0xf0, 0x11, 0x00


	//----- nvinfo : EIATTR_KPARAM_INFO
	.align		4
.L_21:
        /*007c*/ 	.byte	0x04, 0x17
        /*007e*/ 	.short	(.L_23 - .L_22)
.L_22:
        /*0080*/ 	.word	0x00000000
        /*0084*/ 	.short	0x0007
        /*0086*/ 	.short	0x0028
        /*0088*/ 	.byte	0x00, 0xf0, 0x11, 0x00


	//----- nvinfo : EIATTR_KPARAM_INFO
	.align		4
.L_23:
        /*008c*/ 	.byte	0x04, 0x17
        /*008e*/ 	.short	(.L_25 - .L_24)
.L_24:
        /*0090*/ 	.word	0x00000000
        /*0094*/ 	.short	0x0006
        /*0096*/ 	.short	0x0024
        /*0098*/ 	.byte	0x00, 0xf0, 0x11, 0x00


	//----- nvinfo : EIATTR_KPARAM_INFO
	.align		4
.L_25:
        /*009c*/ 	.byte	0x04, 0x17
        /*009e*/ 	.short	(.L_27 - .L_26)
.L_26:
        /*00a0*/ 	.word	0x00000000
        /*00a4*/ 	.short	0x0005
        /*00a6*/ 	.short	0x0020
        /*00a8*/ 	.byte	0x00, 0xf0, 0x11, 0x00


	//----- nvinfo : EIATTR_KPARAM_INFO
	.align		4
.L_27:
        /*00ac*/ 	.byte	0x04, 0x17
        /*00ae*/ 	.short	(.L_29 - .L_28)
.L_28:
        /*00b0*/ 	.word	0x00000000
        /*00b4*/ 	.short	0x0004
        /*00b6*/ 	.short	0x001c
        /*00b8*/ 	.byte	0x00, 0xf0, 0x11, 0x00


	//----- nvinfo : EIATTR_KPARAM_INFO
	.align		4
.L_29:
        /*00bc*/ 	.byte	0x04, 0x17
        /*00be*/ 	.short	(.L_31 - .L_30)
.L_30:
        /*00c0*/ 	.word	0x00000000
        /*00c4*/ 	.short	0x0003
        /*00c6*/ 	.short	0x0018
        /*00c8*/ 	.byte	0x00, 0xf0, 0x11, 0x00


	//----- nvinfo : EIATTR_KPARAM_INFO
	.align		4
.L_31:
        /*00cc*/ 	.byte	0x04, 0x17
        /*00ce*/ 	.short	(.L_33 - .L_32)
.L_32:
        /*00d0*/ 	.word	0x00000000
        /*00d4*/ 	.short	0x0002
        /*00d6*/ 	.short	0x0010
        /*00d8*/ 	.byte	0x00, 0xf4, 0x21, 0x00


	//----- nvinfo : EIATTR_KPARAM_INFO
	.align		4
.L_33:
        /*00dc*/ 	.byte	0x04, 0x17
        /*00de*/ 	.short	(.L_35 - .L_34)
.L_34:
        /*00e0*/ 	.word	0x00000000
        /*00e4*/ 	.short	0x0001
        /*00e6*/ 	.short	0x0008
        /*00e8*/ 	.byte	0x00, 0xf4, 0x21, 0x00


	//----- nvinfo : EIATTR_KPARAM_INFO
	.align		4
.L_35:
        /*00ec*/ 	.byte	0x04, 0x17
        /*00ee*/ 	.short	(.L_37 - .L_36)
.L_36:
        /*00f0*/ 	.word	0x00000000
        /*00f4*/ 	.short	0x0000
        /*00f6*/ 	.short	0x0000
        /*00f8*/ 	.byte	0x00, 0xf4, 0x21, 0x00


	//----- nvinfo : EIATTR_MAXREG_COUNT
	.align		4
.L_37:
        /*00fc*/ 	.byte	0x03, 0x1b
        /*00fe*/ 	.short	0x00ff


	//----- nvinfo : EIATTR_NUM_BARRIERS
	.align		4
        /*0100*/ 	.byte	0x02, 0x4c
        /*0102*/ 	.byte	0x01
	.zero		1


	//----- nvinfo : EIATTR_MERCURY_ISA_VERSION
	.align		4
        /*0104*/ 	.byte	0x03, 0x5f
        /*0106*/ 	.short	0x0000


	//----- nvinfo : EIATTR_EXIT_INSTR_OFFSETS
	.align		4
        /*0108*/ 	.byte	0x04, 0x1c
        /*010a*/ 	.short	(.L_39 - .L_38)


	//   ....[0]....
.L_38:
        /*010c*/ 	.word	0x00002780


	//   ....[1]....
        /*0110*/ 	.word	0x000027e0


	//----- nvinfo : EIATTR_REQNTID
	.align		4
.L_39:
        /*0114*/ 	.byte	0x04, 0x10
        /*0116*/ 	.short	(.L_41 - .L_40)
.L_40:
        /*0118*/ 	.word	0x00000100
        /*011c*/ 	.word	0x00000001
        /*0120*/ 	.word	0x00000001
.L_41:


//--------------------- .nv.callgraph             --------------------------
	.section	.nv.callgraph,"",@"SHT_CUDA_CALLGRAPH"
	.align	4
	.sectionentsize	8
	.align		4
        /*0000*/ 	.word	0x00000000
	.align		4
        /*0004*/ 	.word	0xffffffff
	.align		4
        /*0008*/ 	.word	0x00000000
	.align		4
        /*000c*/ 	.word	0xfffffffe
	.align		4
        /*0010*/ 	.word	0x00000000
	.align		4
        /*0014*/ 	.word	0xfffffffd
	.align		4
        /*0018*/ 	.word	0x00000000
	.align		4
        /*001c*/ 	.word	0xfffffffc


//--------------------- .nv.rel.action            --------------------------
	.section	.nv.rel.action,"",@"SHT_CUDA_RELOCINFO"
	.align	8
	.sectionentsize	8
        /*0000*/ 	.byte	0x73, 0x00, 0x00, 0x00, 0x00, 0x00, 0x00, 0x00, 0x00, 0x00, 0x00, 0x11, 0x25, 0x00, 0x05, 0x36


//--------------------- .nv.constant0.matmul_kernel --------------------------
	.section	.nv.constant0.matmul_kernel,"a",@progbits
	.sectionflags	@""
	.align	4
.nv.constant0.matmul_kernel:
	.zero		432


//--------------------- .text.matmul_kernel       --------------------------
	.section	.text.matmul_kernel,"ax",@progbits
	.sectioninfo	@"SHI_REGISTERS=194"
	.align	128
        .global         matmul_kernel
        .type           matmul_kernel,@function
        .size           matmul_kernel,(.L_x_3 - matmul_kernel)
        .other          matmul_kernel,@"STO_CUDA_ENTRY STV_DEFAULT"
matmul_kernel:
.text.matmul_kernel:
[----:B------:R-:W-:Y:S02]  /*0000*/  IMAD.MOV.U32 R1, RZ, RZ, c[0x0][0x28] ;  /* 0x00000a00ff017624 */ /* 0x000fe400078e00ff */
[----:B------:R-:W-:Y:S01]  /*0010*/  IMAD.MOV.U32 R0, RZ, RZ, c[0x0][0x17c] ;  /* 0x00005f00ff007624 */ /* 0x000fe200078e00ff */
[----:B------:R-:W0:Y:S01]  /*0020*/  S2R R5, SR_CTAID.X ;  /* 0x0000000000057919 */ /* 0x000e220000002500 */
[----:B------:R-:W-:-:S03]  /*0030*/  ULDC.64 UR6, c[0x0][0x118] ;  /* 0x0000460000067ab9 */ /* 0x000fc60000000a00 */
[----:B------:R-:W-:-:S04]  /*0040*/  IADD3 R0, R0, 0xf, RZ ;  /* 0x0000000f00007810 */ /* 0x000fc80007ffe0ff */
[----:B------:R-:W-:-:S04]  /*0050*/  SHF.R.S32.HI R3, RZ, 0x1f, R0 ;  /* 0x0000001fff037819 */ /* 0x000fc80000011400 */
[----:B------:R-:W-:-:S04]  /*0060*/  LEA.HI R3, R3, R0, RZ, 0x4 ;  /* 0x0000000003037211 */ /* 0x000fc800078f20ff */
[----:B------:R-:W-:-:S05]  /*0070*/  SHF.R.S32.HI R3, RZ, 0x4, R3 ;  /* 0x00000004ff037819 */ /* 0x000fca0000011403 */
[----:B------:R-:W-:Y:S01]  /*0080*/  IMAD.SHL.U32 R4, R3, 0x8, RZ ;  /* 0x0000000803047824 */ /* 0x000fe200078e00ff */
[----:B0-----:R-:W-:-:S04]  /*0090*/  IABS R8, R5 ;  /* 0x0000000500087213 */ /* 0x001fc80000000000 */
[-C--:B------:R-:W-:Y:S02]  /*00a0*/  IABS R7, R4.reuse ;  /* 0x0000000400077213 */ /* 0x080fe40000000000 */
[----:B------:R-:W-:Y:S02]  /*00b0*/  IABS R10, R4 ;  /* 0x00000004000a7213 */ /* 0x000fe40000000000 */
[----:B------:R-:W0:Y:S08]  /*00c0*/  I2F.RP R0, R7 ;  /* 0x0000000700007306 */ /* 0x000e300000209400 */
[----:B0-----:R-:W0:Y:S02]  /*00d0*/  MUFU.RCP R0, R0 ;  /* 0x0000000000007308 */ /* 0x001e240000001000 */
[----:B0-----:R-:W-:Y:S01]  /*00e0*/  IADD3 R2, R0, 0xffffffe, RZ ;  /* 0x0ffffffe00027810 */ /* 0x001fe20007ffe0ff */
[----:B------:R-:W-:-:S05]  /*00f0*/  IMAD.MOV R0, RZ, RZ, -R10 ;  /* 0x000000ffff007224 */ /* 0x000fca00078e0a0a */
[----:B------:R0:W1:Y:S02]  /*0100*/  F2I.FTZ.U32.TRUNC.NTZ R3, R2 ;  /* 0x0000000200037305 */ /* 0x000064000021f000 */
[----:B0-----:R-:W-:Y:S02]  /*0110*/  IMAD.MOV.U32 R2, RZ, RZ, RZ ;  /* 0x000000ffff027224 */ /* 0x001fe400078e00ff */
[----:B-1----:R-:W-:-:S04]  /*0120*/  IMAD.MOV R6, RZ, RZ, -R3 ;  /* 0x000000ffff067224 */ /* 0x002fc800078e0a03 */
[----:B------:R-:W-:Y:S02]  /*0130*/  IMAD R9, R6, R7, RZ ;  /* 0x0000000706097224 */ /* 0x000fe400078e02ff */
[----:B------:R-:W-:Y:S02]  /*0140*/  IMAD.MOV.U32 R6, RZ, RZ, R8 ;  /* 0x000000ffff067224 */ /* 0x000fe400078e0008 */
[----:B------:R-:W-:-:S06]  /*0150*/  IMAD.HI.U32 R3, R3, R9, R2 ;  /* 0x0000000903037227 */ /* 0x000fcc00078e0002 */
[----:B------:R-:W-:-:S04]  /*0160*/  IMAD.HI.U32 R3, R3, R6, RZ ;  /* 0x0000000603037227 */ /* 0x000fc800078e00ff */
[----:B------:R-:W-:-:S05]  /*0170*/  IMAD R0, R3, R0, R6 ;  /* 0x0000000003007224 */ /* 0x000fca00078e0206 */
[----:B------:R-:W-:-:S13]  /*0180*/  ISETP.GT.U32.AND P1, PT, R7, R0, PT ;  /* 0x000000000700720c */ /* 0x000fda0003f24070 */
[----:B------:R-:W-:Y:S01]  /*0190*/  @!P1 IMAD.IADD R0, R0, 0x1, -R7 ;  /* 0x0000000100009824 */ /* 0x000fe200078e0a07 */
[----:B------:R-:W-:Y:S02]  /*01a0*/  @!P1 IADD3 R3, R3, 0x1, RZ ;  /* 0x0000000103039810 */ /* 0x000fe40007ffe0ff */
[----:B------:R-:W-:Y:S02]  /*01b0*/  ISETP.NE.AND P1, PT, R4, RZ, PT ;  /* 0x000000ff0400720c */ /* 0x000fe40003f25270 */
[----:B------:R-:W-:Y:S02]  /*01c0*/  ISETP.GE.U32.AND P0, PT, R0, R7, PT ;  /* 0x000000070000720c */ /* 0x000fe40003f06070 */
[----:B------:R-:W-:-:S04]  /*01d0*/  LOP3.LUT R0, R5, R4, RZ, 0x3c, !PT ;  /* 0x0000000405007212 */ /* 0x000fc800078e3cff */
[----:B------:R-:W-:Y:S01]  /*01e0*/  ISETP.GE.AND P2, PT, R0, RZ, PT ;  /* 0x000000ff0000720c */ /* 0x000fe20003f46270 */
[----:B------:R-:W-:-:S05]  /*01f0*/  IMAD.MOV.U32 R0, RZ, RZ, c[0x0][0x178] ;  /* 0x00005e00ff007624 */ /* 0x000fca00078e00ff */
[----:B------:R-:W-:Y:S02]  /*0200*/  IADD3 R0, R0, 0x3f, RZ ;  /* 0x0000003f00007810 */ /* 0x000fe40007ffe0ff */
[----:B------:R-:W-:-:S05]  /*0210*/  @P0 IADD3 R3, R3, 0x1, RZ ;  /* 0x0000000103030810 */ /* 0x000fca0007ffe0ff */
[----:B------:R-:W-:Y:S01]  /*0220*/  IMAD.MOV.U32 R2, RZ, RZ, R3 ;  /* 0x000000ffff027224 */ /* 0x000fe200078e0003 */
[----:B------:R-:W-:-:S03]  /*0230*/  SHF.R.S32.HI R3, RZ, 0x1f, R0 ;  /* 0x0000001fff037819 */ /* 0x000fc60000011400 */
[----:B------:R-:W-:Y:S01]  /*0240*/  @!P2 IMAD.MOV R2, RZ, RZ, -R2 ;  /* 0x000000ffff02a224 */ /* 0x000fe200078e0a02 */
[----:B------:R-:W-:Y:S02]  /*0250*/  @!P1 LOP3.LUT R2, RZ, R4, RZ, 0x33, !PT ;  /* 0x00000004ff029212 */ /* 0x000fe400078e33ff */
[----:B------:R-:W-:-:S03]  /*0260*/  LEA.HI R3, R3, R0, RZ, 0x6 ;  /* 0x0000000003037211 */ /* 0x000fc600078f30ff */
[----:B------:R-:W-:Y:S02]  /*0270*/  IMAD.SHL.U32 R8, R2, 0x8, RZ ;  /* 0x0000000802087824 */ /* 0x000fe400078e00ff */
[----:B------:R-:W-:-:S03]  /*0280*/  IMAD.MOV R2, RZ, RZ, -R2 ;  /* 0x000000ffff027224 */ /* 0x000fc600078e0a02 */
[----:B------:R-:W-:Y:S01]  /*0290*/  LEA.HI.SX32 R3, R3, -R8, 0x1a ;  /* 0x8000000803037211 */ /* 0x000fe200078fd2ff */
[----:B------:R-:W-:-:S03]  /*02a0*/  IMAD R11, R4, R2, R5 ;  /* 0x00000002040b7224 */ /* 0x000fc600078e0205 */
[----:B------:R-:W-:Y:S02]  /*02b0*/  IMNMX R10, R3, 0x8, PT ;  /* 0x00000008030a7817 */ /* 0x000fe40003800200 */
[----:B------:R-:W-:Y:S02]  /*02c0*/  IABS R9, R11 ;  /* 0x0000000b00097213 */ /* 0x000fe40000000000 */
[-C--:B------:R-:W-:Y:S02]  /*02d0*/  IABS R7, R10.reuse ;  /* 0x0000000a00077213 */ /* 0x080fe40000000000 */
[----:B------:R-:W-:Y:S02]  /*02e0*/  IABS R4, R10 ;  /* 0x0000000a00047213 */ /* 0x000fe40000000000 */
[----:B------:R-:W0:Y:S08]  /*02f0*/  I2F.RP R0, R7 ;  /* 0x0000000700007306 */ /* 0x000e300000209400 */
[----:B0-----:R-:W0:Y:S02]  /*0300*/  MUFU.RCP R0, R0 ;  /* 0x0000000000007308 */ /* 0x001e240000001000 */
[----:B0-----:R-:W-:Y:S01]  /*0310*/  IADD3 R3, R0, 0xffffffe, RZ ;  /* 0x0ffffffe00037810 */ /* 0x001fe20007ffe0ff */
[----:B------:R-:W-:-:S05]  /*0320*/  IMAD.MOV R0, RZ, RZ, -R4 ;  /* 0x000000ffff007224 */ /* 0x000fca00078e0a04 */
[----:B------:R-:W0:Y:S02]  /*0330*/  F2I.FTZ.U32.TRUNC.NTZ R3, R3 ;  /* 0x0000000300037305 */ /* 0x000e24000021f000 */
[----:B0-----:R-:W-:-:S04]  /*0340*/  IMAD.MOV R6, RZ, RZ, -R3 ;  /* 0x000000ffff067224 */ /* 0x001fc800078e0a03 */
[----:B------:R-:W-:Y:S02]  /*0350*/  IMAD.MOV.U32 R2, RZ, RZ, R6 ;  /* 0x000000ffff027224 */ /* 0x000fe400078e0006 */
[----:B------:R-:W-:Y:S02]  /*0360*/  IMAD.MOV.U32 R6, RZ, RZ, c[0x0][0x180] ;  /* 0x00006000ff067624 */ /* 0x000fe400078e00ff */
[----:B------:R-:W-:Y:S02]  /*0370*/  IMAD R5, R2, R7, RZ ;  /* 0x0000000702057224 */ /* 0x000fe400078e02ff */
[----:B------:R-:W-:Y:S01]  /*0380*/  IMAD.MOV.U32 R2, RZ, RZ, RZ ;  /* 0x000000ffff027224 */ /* 0x000fe200078e00ff */
[----:B------:R-:W-:-:S03]  /*0390*/  IADD3 R6, R6, 0x7f, RZ ;  /* 0x0000007f06067810 */ /* 0x000fc60007ffe0ff */
        /* <DEDUP_REMOVED lines=9> */
[----:B------:R-:W-:Y:S02]  /*0430*/  ISETP.GE.AND P2, PT, R0, RZ, PT ;  /* 0x000000ff0000720c */ /* 0x000fe40003f46270 */
[----:B------:R-:W0:Y:S05]  /*0440*/  S2R R0, SR_TID.X ;  /* 0x0000000000007919 */ /* 0x000e2a0000002100 */
[----:B------:R-:W-:Y:S02]  /*0450*/  @P0 IADD3 R2, R2, 0x1, RZ ;  /* 0x0000000102020810 */ /* 0x000fe40007ffe0ff */
[----:B------:R-:W-:-:S04]  /*0460*/  ISETP.GT.AND P0, PT, R6, 0x7f, PT ;  /* 0x0000007f0600780c */ /* 0x000fc80003f04270 */
[----:B------:R-:W-:Y:S01]  /*0470*/  @!P2 IMAD.MOV R2, RZ, RZ, -R2 ;  /* 0x000000ffff02a224 */ /* 0x000fe200078e0a02 */
[----:B------:R-:W-:-:S05]  /*0480*/  @!P1 LOP3.LUT R2, RZ, R10, RZ, 0x33, !PT ;  /* 0x0000000aff029212 */ /* 0x000fca00078e33ff */
[----:B------:R-:W-:Y:S02]  /*0490*/  IMAD.MOV R3, RZ, RZ, -R2 ;  /* 0x000000ffff037224 */ /* 0x000fe400078e0a02 */
[----:B------:R-:W-:Y:S02]  /*04a0*/  IMAD.SHL.U32 R45, R2, 0x10, RZ ;  /* 0x00000010022d7824 */ /* 0x000fe400078e00ff */
[----:B------:R-:W-:Y:S02]  /*04b0*/  IMAD R3, R10, R3, R11 ;  /* 0x000000030a037224 */ /* 0x000fe400078e020b */
[----:B------:R-:W-:Y:S01]  /*04c0*/  @!P0 IMAD.MOV.U32 R20, RZ, RZ, RZ ;  /* 0x000000ffff148224 */ /* 0x000fe200078e00ff */
[----:B0-----:R-:W-:Y:S01]  /*04d0*/  LOP3.LUT R40, R0, 0x3f, RZ, 0xc0, !PT ;  /* 0x0000003f00287812 */ /* 0x001fe200078ec0ff */
[----:B------:R-:W-:Y:S01]  /*04e0*/  IMAD.IADD R3, R8, 0x1, R3 ;  /* 0x0000000108037824 */ /* 0x000fe200078e0203 */
[----:B------:R-:W-:Y:S01]  /*04f0*/  SHF.R.U32.HI R42, RZ, 0x6, R0 ;  /* 0x00000006ff2a7819 */ /* 0x000fe20000011600 */
[C---:B------:R-:W-:Y:S01]  /*0500*/  @!P0 IMAD.SHL.U32 R43, R0.reuse, 0x40, RZ ;  /* 0x00000040002b8824 */ /* 0x040fe200078e00ff */
[----:B------:R-:W-:Y:S01]  /*0510*/  LOP3.LUT R41, R0, 0x80, RZ, 0xc0, !PT ;  /* 0x0000008000297812 */ /* 0x000fe200078ec0ff */
[----:B------:R-:W-:Y:S01]  /*0520*/  @!P0 IMAD.MOV.U32 R22, RZ, RZ, RZ ;  /* 0x000000ffff168224 */ /* 0x000fe200078e00ff */
[----:B------:R-:W-:Y:S01]  /*0530*/  SGXT.U32 R42, R42, 0x2 ;  /* 0x000000022a2a781a */ /* 0x000fe20000000000 */
[----:B------:R-:W-:Y:S01]  /*0540*/  IMAD R44, R3, 0x40, R40 ;  /* 0x00000040032c7824 */ /* 0x000fe200078e0228 */
[----:B------:R-:W-:Y:S05]  /*0550*/  @!P0 BRA `(.L_x_0) ;  /* 0x00001f3000008947 */ /* 0x000fea0003800000 */
[----:B------:R-:W-:Y:S01]  /*0560*/  IABS R15, c[0x0][0x17c] ;  /* 0x00005f00000f7a13 */ /* 0x000fe20000000000 */
[C---:B------:R-:W-:Y:S01]  /*0570*/  IMAD.SHL.U32 R43, R0.reuse, 0x40, RZ ;  /* 0x00000040002b7824 */ /* 0x040fe200078e00ff */
[----:B------:R-:W-:Y:S01]  /*0580*/  IABS R20, c[0x0][0x178] ;  /* 0x00005e0000147a13 */ /* 0x000fe20000000000 */
[----:B------:R-:W-:Y:S01]  /*0590*/  IMAD.MOV.U32 R53, RZ, RZ, c[0x0][0x18c] ;  /* 0x00006300ff357624 */ /* 0x000fe200078e00ff */
[----:B------:R-:W0:Y:S01]  /*05a0*/  I2F.RP R8, R15 ;  /* 0x0000000f00087306 */ /* 0x000e220000209400 */
[----:B------:R-:W-:Y:S01]  /*05b0*/  LEA.HI R19, R41, R45, RZ, 0x19 ;  /* 0x0000002d29137211 */ /* 0x000fe200078fc8ff */
[----:B------:R-:W-:Y:S01]  /*05c0*/  IMAD.MOV.U32 R55, RZ, RZ, c[0x0][0x188] ;  /* 0x00006200ff377624 */ /* 0x000fe200078e00ff */
[----:B------:R-:W-:Y:S01]  /*05d0*/  LOP3.LUT R62, R0, 0x7f, RZ, 0xc0, !PT ;  /* 0x0000007f003e7812 */ /* 0x000fe200078ec0ff */
[----:B------:R-:W-:Y:S01]  /*05e0*/  IMAD R51, R42, c[0x0][0x188], RZ ;  /* 0x000062002a337a24 */ /* 0x000fe200078e02ff */
[----:B------:R-:W-:Y:S01]  /*05f0*/  IADD3 R7, R19, 0xe, RZ ;  /* 0x0000000e13077810 */ /* 0x000fe20007ffe0ff */
[----:B------:R-:W-:Y:S01]  /*0600*/  IMAD.SHL.U32 R53, R53, 0x80, RZ ;  /* 0x0000008035357824 */ /* 0x000fe200078e00ff */
[C---:B------:R-:W-:Y:S01]  /*0610*/  IADD3 R22, R19.reuse, 0xa, RZ ;  /* 0x0000000a13167810 */ /* 0x040fe20007ffe0ff */
[----:B------:R-:W1:Y:S01]  /*0620*/  I2F.RP R9, R20 ;  /* 0x0000001400097306 */ /* 0x000e620000209400 */
[----:B------:R-:W-:Y:S01]  /*0630*/  IADD3 R23, R19, 0x8, RZ ;  /* 0x0000000813177810 */ /* 0x000fe20007ffe0ff */
[C---:B------:R-:W-:Y:S01]  /*0640*/  IMAD.SHL.U32 R47, R62.reuse, 0x2, RZ ;  /* 0x000000023e2f7824 */ /* 0x040fe200078e00ff */
[----:B------:R-:W-:Y:S01]  /*0650*/  IABS R12, R22 ;  /* 0x00000016000c7213 */ /* 0x000fe20000000000 */
[----:B------:R-:W-:Y:S01]  /*0660*/  IMAD.SHL.U32 R55, R55, 0x80, RZ ;  /* 0x0000008037377824 */ /* 0x000fe200078e00ff */
[C---:B------:R-:W-:Y:S01]  /*0670*/  IADD3 R24, R19.reuse, 0x6, RZ ;  /* 0x0000000613187810 */ /* 0x040fe20007ffe0ff */
[----:B------:R-:W-:Y:S01]  /*0680*/  IMAD R57, R62, c[0x0][0x18c], RZ ;  /* 0x000063003e397a24 */ /* 0x000fe200078e02ff */
[----:B------:R-:W-:Y:S01]  /*0690*/  IABS R14, R23 ;  /* 0x00000017000e7213 */ /* 0x000fe20000000000 */
[----:B0-----:R-:W0:Y:S01]  /*06a0*/  MUFU.RCP R8, R8 ;  /* 0x0000000800087308 */ /* 0x001e220000001000 */
[----:B------:R-:W-:Y:S01]  /*06b0*/  IABS R16, R24 ;  /* 0x0000001800107213 */ /* 0x000fe20000000000 */
[----:B------:R-:W-:Y:S01]  /*06c0*/  ULDC UR4, c[0x0][0x180] ;  /* 0x0000600000047ab9 */ /* 0x000fe20000000800 */
[----:B------:R-:W-:-:S02]  /*06d0*/  IADD3 R25, R19, 0x4, RZ ;  /* 0x0000000413197810 */ /* 0x000fc40007ffe0ff */
[----:B------:R-:W-:Y:S02]  /*06e0*/  IADD3 R26, R19, 0x2, RZ ;  /* 0x00000002131a7810 */ /* 0x000fe40007ffe0ff */
[----:B------:R-:W-:Y:S01]  /*06f0*/  IABS R17, R25 ;  /* 0x0000001900117213 */ /* 0x000fe20000000000 */
[----:B-1----:R-:W1:Y:S01]  /*0700*/  MUFU.RCP R9, R9 ;  /* 0x0000000900097308 */ /* 0x002e620000001000 */
[----:B------:R-:W-:Y:S02]  /*0710*/  IABS R18, R26 ;  /* 0x0000001a00127213 */ /* 0x000fe40000000000 */
[----:B------:R-:W-:Y:S02]  /*0720*/  IABS R21, R19 ;  /* 0x0000001300157213 */ /* 0x000fe40000000000 */
[----:B------:R-:W-:Y:S02]  /*0730*/  LOP3.LUT R49, R43, 0x400, RZ, 0xc0, !PT ;  /* 0x000004002b317812 */ /* 0x000fe400078ec0ff */
[----:B------:R-:W-:-:S02]  /*0740*/  LOP3.LUT R64, R42, 0x4, RZ, 0xfc, !PT ;  /* 0x000000042a407812 */ /* 0x000fc400078efcff */
[----:B0-----:R-:W-:Y:S02]  /*0750*/  IADD3 R2, R8, 0xffffffe, RZ ;  /* 0x0ffffffe08027810 */ /* 0x001fe40007ffe0ff */
[----:B------:R-:W-:Y:S01]  /*0760*/  IADD3 R8, R19, 0xc, RZ ;  /* 0x0000000c13087810 */ /* 0x000fe20007ffe0ff */
[----:B------:R-:W-:Y:S01]  /*0770*/  IMAD R119, R64, c[0x0][0x188], RZ ;  /* 0x0000620040777a24 */ /* 0x000fe200078e02ff */
[----:B------:R0:W2:Y:S01]  /*0780*/  F2I.FTZ.U32.TRUNC.NTZ R3, R2 ;  /* 0x0000000200037305 */ /* 0x0000a2000021f000 */
[----:B------:R-:W-:Y:S02]  /*0790*/  LOP3.LUT R66, R42, 0x8, RZ, 0xfc, !PT ;  /* 0x000000082a427812 */ /* 0x000fe400078efcff */
[----:B-1----:R-:W-:Y:S02]  /*07a0*/  IADD3 R4, R9, 0xffffffe, RZ ;  /* 0x0ffffffe09047810 */ /* 0x002fe40007ffe0ff */
[----:B------:R-:W-:Y:S01]  /*07b0*/  IABS R9, R7 ;  /* 0x0000000700097213 */ /* 0x000fe20000000000 */
[----:B------:R-:W-:Y:S01]  /*07c0*/  IMAD R117, R66, c[0x0][0x188], RZ ;  /* 0x0000620042757a24 */ /* 0x000fe200078e02ff */
[C---:B------:R-:W-:Y:S01]  /*07d0*/  LOP3.LUT R68, R42.reuse, 0xc, RZ, 0xfc, !PT ;  /* 0x0000000c2a447812 */ /* 0x040fe200078efcff */
[----:B------:R1:W3:Y:S01]  /*07e0*/  F2I.FTZ.U32.TRUNC.NTZ R5, R4 ;  /* 0x0000000400057305 */ /* 0x0002e2000021f000 */
[----:B0-----:R-:W-:Y:S01]  /*07f0*/  IMAD.MOV.U32 R2, RZ, RZ, RZ ;  /* 0x000000ffff027224 */ /* 0x001fe200078e00ff */
[----:B------:R-:W-:-:S02]  /*0800*/  LOP3.LUT R70, R42, 0x10, RZ, 0xfc, !PT ;  /* 0x000000102a467812 */ /* 0x000fc400078efcff */
[----:B------:R-:W-:Y:S01]  /*0810*/  LOP3.LUT R72, R42, 0x14, RZ, 0xfc, !PT ;  /* 0x000000142a487812 */ /* 0x000fe200078efcff */
[----:B------:R-:W-:Y:S01]  /*0820*/  IMAD R115, R68, c[0x0][0x188], RZ ;  /* 0x0000620044737a24 */ /* 0x000fe200078e02ff */
[----:B------:R-:W-:Y:S01]  /*0830*/  LOP3.LUT R74, R42, 0x18, RZ, 0xfc, !PT ;  /* 0x000000182a4a7812 */ /* 0x000fe200078efcff */
[----:B------:R-:W-:Y:S01]  /*0840*/  IMAD R113, R70, c[0x0][0x188], RZ ;  /* 0x0000620046717a24 */ /* 0x000fe200078e02ff */
[C---:B------:R-:W-:Y:S01]  /*0850*/  LOP3.LUT R76, R42.reuse, 0x1c, RZ, 0xfc, !PT ;  /* 0x0000001c2a4c7812 */ /* 0x040fe200078efcff */
[--C-:B--2---:R-:W-:Y:S01]  /*0860*/  IMAD.MOV R10, RZ, RZ, -R3.reuse ;  /* 0x000000ffff0a7224 */ /* 0x104fe200078e0a03 */
[C---:B------:R-:W-:Y:S01]  /*0870*/  LOP3.LUT R78, R42.reuse, 0x20, RZ, 0xfc, !PT ;  /* 0x000000202a4e7812 */ /* 0x040fe200078efcff */
[----:B-1----:R-:W-:Y:S01]  /*0880*/  IMAD.MOV.U32 R4, RZ, RZ, RZ ;  /* 0x000000ffff047224 */ /* 0x002fe200078e00ff */
[----:B------:R-:W-:Y:S01]  /*0890*/  LOP3.LUT R80, R42, 0x24, RZ, 0xfc, !PT ;  /* 0x000000242a507812 */ /* 0x000fe200078efcff */
[----:B------:R-:W-:Y:S01]  /*08a0*/  IMAD R11, R10, R15, RZ ;  /* 0x0000000f0a0b7224 */ /* 0x000fe200078e02ff */
[----:B------:R-:W-:Y:S01]  /*08b0*/  LOP3.LUT R82, R42, 0x28, RZ, 0xfc, !PT ;  /* 0x000000282a527812 */ /* 0x000fe200078efcff */
[----:B------:R-:W-:Y:S01]  /*08c0*/  IMAD R105, R78, c[0x0][0x188], RZ ;  /* 0x000062004e697a24 */ /* 0x000fe200078e02ff */
[----:B------:R-:W-:Y:S01]  /*08d0*/  LOP3.LUT R84, R42, 0x2c, RZ, 0xfc, !PT ;  /* 0x0000002c2a547812 */ /* 0x000fe200078efcff */
[----:B------:R-:W-:Y:S01]  /*08e0*/  IMAD.HI.U32 R2, R3, R11, R2 ;  /* 0x0000000b03027227 */ /* 0x000fe200078e0002 */
[----:B------:R-:W-:-:S02]  /*08f0*/  IABS R11, R8 ;  /* 0x00000008000b7213 */ /* 0x000fc40000000000 */
[C---:B------:R-:W-:Y:S01]  /*0900*/  LOP3.LUT R86, R42.reuse, 0x30, RZ, 0xfc, !PT ;  /* 0x000000302a567812 */ /* 0x040fe200078efcff */
[----:B---3--:R-:W-:Y:S01]  /*0910*/  IMAD.MOV R13, RZ, RZ, -R5 ;  /* 0x000000ffff0d7224 */ /* 0x008fe200078e0a05 */
[----:B------:R-:W-:Y:S01]  /*0920*/  LOP3.LUT R88, R42, 0x34, RZ, 0xfc, !PT ;  /* 0x000000342a587812 */ /* 0x000fe200078efcff */
[----:B------:R-:W-:Y:S01]  /*0930*/  IMAD.HI.U32 R3, R2, R9, RZ ;  /* 0x0000000902037227 */ /* 0x000fe200078e00ff */
[C---:B------:R-:W-:Y:S02]  /*0940*/  LOP3.LUT R90, R42.reuse, 0x38, RZ, 0xfc, !PT ;  /* 0x000000382a5a7812 */ /* 0x040fe400078efcff */
[C---:B------:R-:W-:Y:S01]  /*0950*/  LOP3.LUT R92, R42.reuse, 0x3c, RZ, 0xfc, !PT ;  /* 0x0000003c2a5c7812 */ /* 0x040fe200078efcff */
[----:B------:R-:W-:Y:S01]  /*0960*/  IMAD R13, R13, R20, RZ ;  /* 0x000000140d0d7224 */ /* 0x000fe200078e02ff */
[C---:B------:R-:W-:Y:S01]  /*0970*/  LOP3.LUT R94, R42.reuse, 0x40, RZ, 0xfc, !PT ;  /* 0x000000402a5e7812 */ /* 0x040fe200078efcff */
[----:B------:R-:W-:Y:S01]  /*0980*/  IMAD.MOV R10, RZ, RZ, -R3 ;  /* 0x000000ffff0a7224 */ /* 0x000fe200078e0a03 */
[----:B------:R-:W-:Y:S01]  /*0990*/  LOP3.LUT R96, R42, 0x44, RZ, 0xfc, !PT ;  /* 0x000000442a607812 */ /* 0x000fe200078efcff */
[----:B------:R-:W-:Y:S01]  /*09a0*/  IMAD.HI.U32 R3, R2, R11, RZ ;  /* 0x0000000b02037227 */ /* 0x000fe200078e00ff */
[----:B------:R-:W-:-:S02]  /*09b0*/  LOP3.LUT R98, R42, 0x48, RZ, 0xfc, !PT ;  /* 0x000000482a627812 */ /* 0x000fc400078efcff */
[C---:B------:R-:W-:Y:S01]  /*09c0*/  LOP3.LUT R100, R42.reuse, 0x4c, RZ, 0xfc, !PT ;  /* 0x0000004c2a647812 */ /* 0x040fe200078efcff */
[----:B------:R-:W-:Y:S01]  /*09d0*/  IMAD.HI.U32 R13, R5, R13, R4 ;  /* 0x0000000d050d7227 */ /* 0x000fe200078e0004 */
[C---:B------:R-:W-:Y:S02]  /*09e0*/  LOP3.LUT R102, R42.reuse, 0x50, RZ, 0xfc, !PT ;  /* 0x000000502a667812 */ /* 0x040fe400078efcff */
[C---:B------:R-:W-:Y:S01]  /*09f0*/  LOP3.LUT R104, R42.reuse, 0x54, RZ, 0xfc, !PT ;  /* 0x000000542a687812 */ /* 0x040fe200078efcff */
[C---:B------:R-:W-:Y:S01]  /*0a00*/  IMAD R4, R15.reuse, R10, R9 ;  /* 0x0000000a0f047224 */ /* 0x040fe200078e0209 */
[----:B------:R-:W-:Y:S01]  /*0a10*/  LOP3.LUT R106, R42, 0x58, RZ, 0xfc, !PT ;  /* 0x000000582a6a7812 */ /* 0x000fe200078efcff */
[----:B------:R-:W-:Y:S01]  /*0a20*/  IMAD.HI.U32 R5, R2, R12, RZ ;  /* 0x0000000c02057227 */ /* 0x000fe200078e00ff */
[C---:B------:R-:W-:Y:S02]  /*0a30*/  LOP3.LUT R108, R42.reuse, 0x5c, RZ, 0xfc, !PT ;  /* 0x0000005c2a6c7812 */ /* 0x040fe400078efcff */
[C---:B------:R-:W-:Y:S01]  /*0a40*/  ISETP.GT.U32.AND P0, PT, R15.reuse, R4, PT ;  /* 0x000000040f00720c */ /* 0x040fe20003f04070 */
[----:B------:R-:W-:Y:S01]  /*0a50*/  IMAD.MOV R10, RZ, RZ, -R3 ;  /* 0x000000ffff0a7224 */ /* 0x000fe200078e0a03 */
[C---:B------:R-:W-:Y:S01]  /*0a60*/  LOP3.LUT R110, R42.reuse, 0x60, RZ, 0xfc, !PT ;  /* 0x000000602a6e7812 */ /* 0x040fe200078efcff */
[----:B------:R-:W-:Y:S01]  /*0a70*/  IMAD.MOV R9, RZ, RZ, -R5 ;  /* 0x000000ffff097224 */ /* 0x000fe200078e0a05 */
[C---:B------:R-:W-:Y:S01]  /*0a80*/  LOP3.LUT R112, R42.reuse, 0x64, RZ, 0xfc, !PT ;  /* 0x000000642a707812 */ /* 0x040fe200078efcff */
[----:B------:R-:W-:Y:S01]  /*0a90*/  IMAD R5, R15, R10, R11 ;  /* 0x0000000a0f057224 */ /* 0x000fe200078e020b */
[----:B------:R-:W-:Y:S01]  /*0aa0*/  LOP3.LUT R114, R42, 0x68, RZ, 0xfc, !PT ;  /* 0x000000682a727812 */ /* 0x000fe200078efcff */
[----:B------:R-:W-:Y:S01]  /*0ab0*/  IMAD.HI.U32 R3, R2, R14, RZ ;  /* 0x0000000e02037227 */ /* 0x000fe200078e00ff */
[----:B------:R-:W-:-:S02]  /*0ac0*/  LOP3.LUT R116, R42, 0x6c, RZ, 0xfc, !PT ;  /* 0x0000006c2a747812 */ /* 0x000fc400078efcff */
[C---:B------:R-:W-:Y:S01]  /*0ad0*/  ISETP.GT.U32.AND P1, PT, R15.reuse, R5, PT ;  /* 0x000000050f00720c */ /* 0x040fe20003f24070 */
[----:B------:R-:W-:Y:S01]  /*0ae0*/  IMAD.HI.U32 R10, R2, R16, RZ ;  /* 0x00000010020a7227 */ /* 0x000fe200078e00ff */
[C---:B------:R-:W-:Y:S02]  /*0af0*/  LOP3.LUT R118, R42.reuse, 0x70, RZ, 0xfc, !PT ;  /* 0x000000702a767812 */ /* 0x040fe400078efcff */
[C---:B------:R-:W-:Y:S01]  /*0b00*/  LOP3.LUT R120, R42.reuse, 0x74, RZ, 0xfc, !PT ;  /* 0x000000742a787812 */ /* 0x040fe200078efcff */
[C---:B------:R-:W-:Y:S01]  /*0b10*/  IMAD R9, R15.reuse, R9, R12 ;  /* 0x000000090f097224 */ /* 0x040fe200078e020c */
[C---:B------:R-:W-:Y:S01]  /*0b20*/  LOP3.LUT R121, R42.reuse, 0x78, RZ, 0xfc, !PT ;  /* 0x000000782a797812 */ /* 0x040fe200078efcff */
[----:B------:R-:W-:Y:S01]  /*0b30*/  IMAD.MOV R11, RZ, RZ, -R3 ;  /* 0x000000ffff0b7224 */ /* 0x000fe200078e0a03 */
[----:B------:R-:W-:Y:S01]  /*0b40*/  LOP3.LUT R122, R42, 0x7c, RZ, 0xfc, !PT ;  /* 0x0000007c2a7a7812 */ /* 0x000fe200078efcff */
[----:B------:R-:W-:Y:S01]  /*0b50*/  IMAD.MOV R12, RZ, RZ, -R10 ;  /* 0x000000ffff0c7224 */ /* 0x000fe200078e0a0a */
[----:B------:R-:W-:Y:S01]  /*0b60*/  ISETP.GT.U32.AND P2, PT, R15, R9, PT ;  /* 0x000000090f00720c */ /* 0x000fe20003f44070 */
[----:B------:R-:W-:-:S04]  /*0b70*/  IMAD.HI.U32 R3, R2, R17, RZ ;  /* 0x0000001102037227 */ /* 0x000fc800078e00ff */
[C---:B------:R-:W-:Y:S02]  /*0b80*/  IMAD R10, R15.reuse, R11, R14 ;  /* 0x0000000b0f0a7224 */ /* 0x040fe400078e020e */
[C---:B------:R-:W-:Y:S01]  /*0b90*/  IMAD R11, R15.reuse, R12, R16 ;  /* 0x0000000c0f0b7224 */ /* 0x040fe200078e0210 */
[----:B------:R-:W-:Y:S01]  /*0ba0*/  IABS R16, R44 ;  /* 0x0000002c00107213 */ /* 0x000fe20000000000 */
[----:B------:R-:W-:Y:S01]  /*0bb0*/  IMAD.MOV.U32 R14, RZ, RZ, R18 ;  /* 0x000000ffff0e7224 */ /* 0x000fe200078e0012 */
[C---:B------:R-:W-:Y:S01]  /*0bc0*/  ISETP.GT.U32.AND P4, PT, R15.reuse, R10, PT ;  /* 0x0000000a0f00720c */ /* 0x040fe20003f84070 */
[----:B------:R-:W-:Y:S01]  /*0bd0*/  IMAD.MOV R12, RZ, RZ, -R3 ;  /* 0x000000ffff0c7224 */ /* 0x000fe200078e0a03 */
[----:B------:R-:W-:Y:S01]  /*0be0*/  ISETP.GT.U32.AND P6, PT, R15, R11, PT ;  /* 0x0000000b0f00720c */ /* 0x000fe20003fc4070 */
[----:B------:R-:W-:Y:S02]  /*0bf0*/  IMAD.MOV.U32 R18, RZ, RZ, R21 ;  /* 0x000000ffff127224 */ /* 0x000fe400078e0015 */
[----:B------:R-:W-:-:S04]  /*0c00*/  IMAD.HI.U32 R3, R2, R14, RZ ;  /* 0x0000000e02037227 */ /* 0x000fc800078e00ff */
[----:B------:R-:W-:Y:S02]  /*0c10*/  IMAD R12, R15, R12, R17 ;  /* 0x0000000c0f0c7224 */ /* 0x000fe400078e0211 */
[----:B------:R-:W-:-:S04]  /*0c20*/  IMAD.HI.U32 R2, R2, R18, RZ ;  /* 0x0000001202027227 */ /* 0x000fc800078e00ff */
[----:B------:R-:W-:Y:S02]  /*0c30*/  IMAD.MOV.U32 R17, RZ, RZ, R16 ;  /* 0x000000ffff117224 */ /* 0x000fe400078e0010 */
[----:B------:R-:W-:Y:S02]  /*0c40*/  IMAD.MOV R3, RZ, RZ, -R3 ;  /* 0x000000ffff037224 */ /* 0x000fe400078e0a03 */
[----:B------:R-:W-:Y:S01]  /*0c50*/  @!P0 IMAD.IADD R4, R4, 0x1, -R15 ;  /* 0x0000000104048824 */ /* 0x000fe200078e0a0f */
[----:B------:R-:W-:Y:S01]  /*0c60*/  ISETP.GT.U32.AND P0, PT, R15, R12, PT ;  /* 0x0000000c0f00720c */ /* 0x000fe20003f04070 */
[----:B------:R-:W-:Y:S02]  /*0c70*/  IMAD.MOV R16, RZ, RZ, -R2 ;  /* 0x000000ffff107224 */ /* 0x000fe400078e0a02 */
[----:B------:R-:W-:-:S04]  /*0c80*/  IMAD.HI.U32 R2, R13, R17, RZ ;  /* 0x000000110d027227 */ /* 0x000fc800078e00ff */
[C---:B------:R-:W-:Y:S01]  /*0c90*/  IMAD R13, R15.reuse, R3, R14 ;  /* 0x000000030f0d7224 */ /* 0x040fe200078e020e */
[----:B------:R-:W-:Y:S01]  /*0ca0*/  SHF.R.S32.HI R3, RZ, 0x1f, R6 ;  /* 0x0000001fff037819 */ /* 0x000fe20000011406 */
[----:B------:R-:W-:Y:S02]  /*0cb0*/  IMAD R14, R15, R16, R18 ;  /* 0x000000100f0e7224 */ /* 0x000fe400078e0212 */
[--C-:B------:R-:W-:Y:S01]  /*0cc0*/  @!P1 IMAD.IADD R5, R5, 0x1, -R15.reuse ;  /* 0x0000000105059824 */ /* 0x100fe200078e0a0f */
[----:B------:R-:W-:Y:S01]  /*0cd0*/  ISETP.GT.U32.AND P5, PT, R15, R13, PT ;  /* 0x0000000d0f00720c */ /* 0x000fe20003fa4070 */
[--C-:B------:R-:W-:Y:S01]  /*0ce0*/  @!P2 IMAD.IADD R9, R9, 0x1, -R15.reuse ;  /* 0x000000010909a824 */ /* 0x100fe200078e0a0f */
[C---:B------:R-:W-:Y:S01]  /*0cf0*/  ISETP.GT.U32.AND P1, PT, R15.reuse, R4, PT ;  /* 0x000000040f00720c */ /* 0x040fe20003f24070 */
[--C-:B------:R-:W-:Y:S01]  /*0d00*/  @!P4 IMAD.IADD R10, R10, 0x1, -R15.reuse ;  /* 0x000000010a0ac824 */ /* 0x100fe200078e0a0f */
[C---:B------:R-:W-:Y:S01]  /*0d10*/  ISETP.GT.U32.AND P3, PT, R15.reuse, R14, PT ;  /* 0x0000000e0f00720c */ /* 0x040fe20003f64070 */
[--C-:B------:R-:W-:Y:S01]  /*0d20*/  @!P0 IMAD.IADD R12, R12, 0x1, -R15.reuse ;  /* 0x000000010c0c8824 */ /* 0x100fe200078e0a0f */
[----:B------:R-:W-:Y:S01]  /*0d30*/  ISETP.GT.U32.AND P2, PT, R15, R5, PT ;  /* 0x000000050f00720c */ /* 0x000fe20003f44070 */
[----:B------:R-:W-:Y:S01]  /*0d40*/  IMAD.MOV R2, RZ, RZ, -R2 ;  /* 0x000000ffff027224 */ /* 0x000fe200078e0a02 */
[----:B------:R-:W-:Y:S01]  /*0d50*/  ISETP.GE.AND P4, PT, R7, RZ, PT ;  /* 0x000000ff0700720c */ /* 0x000fe20003f86270 */
[----:B------:R-:W-:Y:S01]  /*0d60*/  @!P6 IMAD.IADD R11, R11, 0x1, -R15 ;  /* 0x000000010b0be824 */ /* 0x000fe200078e0a0f */
[----:B------:R-:W-:Y:S01]  /*0d70*/  ISETP.GT.U32.AND P0, PT, R15, R9, PT ;  /* 0x000000090f00720c */ /* 0x000fe20003f04070 */
[----:B------:R-:W-:Y:S01]  /*0d80*/  IMAD R7, R20, R2, R17 ;  /* 0x0000000214077224 */ /* 0x000fe200078e0211 */
[----:B------:R-:W-:Y:S01]  /*0d90*/  ISETP.GE.AND P6, PT, R8, RZ, PT ;  /* 0x000000ff0800720c */ /* 0x000fe20003fc6270 */
[--C-:B------:R-:W-:Y:S01]  /*0da0*/  @!P5 IMAD.IADD R13, R13, 0x1, -R15.reuse ;  /* 0x000000010d0dd824 */ /* 0x100fe200078e0a0f */
[----:B------:R-:W-:Y:S01]  /*0db0*/  LOP3.LUT R2, R0, 0xc0, RZ, 0xc0, !PT ;  /* 0x000000c000027812 */ /* 0x000fe200078ec0ff */
[--C-:B------:R-:W-:Y:S01]  /*0dc0*/  @!P1 IMAD.IADD R4, R4, 0x1, -R15.reuse ;  /* 0x0000000104049824 */ /* 0x100fe200078e0a0f */
[C---:B------:R-:W-:Y:S01]  /*0dd0*/  ISETP.GT.U32.AND P1, PT, R15.reuse, R10, PT ;  /* 0x0000000a0f00720c */ /* 0x040fe20003f24070 */
[--C-:B------:R-:W-:Y:S01]  /*0de0*/  @!P3 IMAD.IADD R14, R14, 0x1, -R15.reuse ;  /* 0x000000010e0eb824 */ /* 0x100fe200078e0a0f */
[----:B------:R-:W-:Y:S01]  /*0df0*/  ISETP.GT.U32.AND P3, PT, R15, R12, PT ;  /* 0x0000000c0f00720c */ /* 0x000fe20003f64070 */
[--C-:B------:R-:W-:Y:S01]  /*0e00*/  @!P2 IMAD.IADD R5, R5, 0x1, -R15.reuse ;  /* 0x000000010505a824 */ /* 0x100fe200078e0a0f */
[C---:B------:R-:W-:Y:S01]  /*0e10*/  ISETP.GT.U32.AND P2, PT, R15.reuse, R11, PT ;  /* 0x0000000b0f00720c */ /* 0x040fe20003f44070 */
[----:B------:R-:W-:Y:S01]  /*0e20*/  @!P4 IMAD.MOV R4, RZ, RZ, -R4 ;  /* 0x000000ffff04c224 */ /* 0x000fe200078e0a04 */
[----:B------:R-:W-:Y:S01]  /*0e30*/  ISETP.GT.U32.AND P4, PT, R15, R13, PT ;  /* 0x0000000d0f00720c */ /* 0x000fe20003f84070 */
[----:B------:R-:W-:Y:S01]  /*0e40*/  @!P0 IMAD.IADD R9, R9, 0x1, -R15 ;  /* 0x0000000109098824 */ /* 0x000fe200078e0a0f */
[----:B------:R-:W-:Y:S01]  /*0e50*/  ISETP.GT.U32.AND P5, PT, R15, R14, PT ;  /* 0x0000000e0f00720c */ /* 0x000fe20003fa4070 */
[----:B------:R-:W-:Y:S01]  /*0e60*/  IMAD.MOV.U32 R8, RZ, RZ, R5 ;  /* 0x000000ffff087224 */ /* 0x000fe200078e0005 */
[----:B------:R-:W-:Y:S01]  /*0e70*/  ISETP.GT.U32.AND P0, PT, R20, R7, PT ;  /* 0x000000071400720c */ /* 0x000fe20003f04070 */
[----:B------:R-:W-:Y:S01]  /*0e80*/  IMAD.SHL.U32 R5, R0, 0x2, RZ ;  /* 0x0000000200057824 */ /* 0x000fe200078e00ff */
[----:B------:R-:W-:Y:S01]  /*0e90*/  SHF.R.U32.HI R46, RZ, 0x2, R2 ;  /* 0x00000002ff2e7819 */ /* 0x000fe20000011602 */
[--C-:B------:R-:W-:Y:S01]  /*0ea0*/  @!P1 IMAD.IADD R10, R10, 0x1, -R15.reuse ;  /* 0x000000010a0a9824 */ /* 0x100fe200078e0a0f */
[----:B------:R-:W-:Y:S01]  /*0eb0*/  ISETP.GE.AND P1, PT, R22, RZ, PT ;  /* 0x000000ff1600720c */ /* 0x000fe20003f26270 */
[--C-:B------:R-:W-:Y:S01]  /*0ec0*/  @!P3 IMAD.IADD R12, R12, 0x1, -R15.reuse ;  /* 0x000000010c0cb824 */ /* 0x100fe200078e0a0f */
[----:B------:R-:W-:Y:S01]  /*0ed0*/  ISETP.GE.AND P3, PT, R24, RZ, PT ;  /* 0x000000ff1800720c */ /* 0x000fe20003f66270 */
[--C-:B------:R-:W-:Y:S01]  /*0ee0*/  @!P2 IMAD.IADD R11, R11, 0x1, -R15.reuse ;  /* 0x000000010b0ba824 */ /* 0x100fe200078e0a0f */
[----:B------:R-:W-:Y:S01]  /*0ef0*/  ISETP.GE.AND P2, PT, R23, RZ, PT ;  /* 0x000000ff1700720c */ /* 0x000fe20003f46270 */
[--C-:B------:R-:W-:Y:S01]  /*0f00*/  @!P4 IMAD.IADD R13, R13, 0x1, -R15.reuse ;  /* 0x000000010d0dc824 */ /* 0x100fe200078e0a0f */
[----:B------:R-:W-:Y:S01]  /*0f10*/  ISETP.GE.AND P4, PT, R25, RZ, PT ;  /* 0x000000ff1900720c */ /* 0x000fe20003f86270 */
[----:B------:R-:W-:Y:S01]  /*0f20*/  @!P5 IMAD.IADD R14, R14, 0x1, -R15 ;  /* 0x000000010e0ed824 */ /* 0x000fe200078e0a0f */
[----:B------:R-:W-:Y:S01]  /*0f30*/  LOP3.LUT R15, R5, 0x10, RZ, 0xc0, !PT ;  /* 0x00000010050f7812 */ /* 0x000fe200078ec0ff */
[----:B------:R-:W-:Y:S01]  /*0f40*/  @!P0 IMAD.IADD R7, R7, 0x1, -R20 ;  /* 0x0000000107078824 */ /* 0x000fe200078e0a14 */
[----:B------:R-:W-:Y:S01]  /*0f50*/  ISETP.NE.U32.AND P0, PT, R41, RZ, PT ;  /* 0x000000ff2900720c */ /* 0x000fe20003f05070 */
[----:B------:R-:W-:Y:S01]  /*0f60*/  @!P6 IMAD.MOV R8, RZ, RZ, -R8 ;  /* 0x000000ffff08e224 */ /* 0x000fe200078e0a08 */
[----:B------:R-:W-:Y:S01]  /*0f70*/  LEA.HI R18, R2, R15, RZ, 0x1f ;  /* 0x0000000f02127211 */ /* 0x000fe200078ff8ff */
[----:B------:R-:W-:Y:S01]  /*0f80*/  @!P1 IMAD.MOV R9, RZ, RZ, -R9 ;  /* 0x000000ffff099224 */ /* 0x000fe200078e0a09 */
[----:B------:R-:W-:Y:S01]  /*0f90*/  SEL R2, RZ, 0x110, !P0 ;  /* 0x00000110ff027807 */ /* 0x000fe20004000000 */
[----:B------:R-:W-:Y:S01]  /*0fa0*/  @!P3 IMAD.MOV R11, RZ, RZ, -R11 ;  /* 0x000000ffff0bb224 */ /* 0x000fe200078e0a0b */
[----:B------:R-:W-:Y:S01]  /*0fb0*/  ISETP.GE.AND P5, PT, R26, RZ, PT ;  /* 0x000000ff1a00720c */ /* 0x000fe20003fa6270 */
[----:B------:R-:W-:Y:S01]  /*0fc0*/  @!P2 IMAD.MOV R10, RZ, RZ, -R10 ;  /* 0x000000ffff0aa224 */ /* 0x000fe200078e0a0a */
[----:B------:R-:W-:Y:S01]  /*0fd0*/  ISETP.GT.U32.AND P0, PT, R20, R7, PT ;  /* 0x000000071400720c */ /* 0x000fe20003f04070 */
[----:B------:R-:W-:Y:S01]  /*0fe0*/  @!P4 IMAD.MOV R12, RZ, RZ, -R12 ;  /* 0x000000ffff0cc224 */ /* 0x000fe200078e0a0c */
[----:B------:R-:W-:Y:S01]  /*0ff0*/  ISETP.GE.AND P6, PT, R19, RZ, PT ;  /* 0x000000ff1300720c */ /* 0x000fe20003fc6270 */
[----:B------:R-:W-:Y:S01]  /*1000*/  CS2R R22, SRZ ;  /* 0x0000000000167805 */ /* 0x000fe2000001ff00 */
[----:B------:R-:W-:Y:S01]  /*1010*/  LEA.HI R3, R3, R6, RZ, 0x7 ;  /* 0x0000000603037211 */ /* 0x000fe200078f38ff */
[----:B------:R-:W-:Y:S01]  /*1020*/  IMAD R59, R122, c[0x0][0x188], RZ ;  /* 0x000062007a3b7a24 */ /* 0x000fe200078e02ff */
[----:B------:R-:W-:Y:S01]  /*1030*/  LOP3.LUT R6, R0, 0x7, RZ, 0xc0, !PT ;  /* 0x0000000700067812 */ /* 0x000fe200078ec0ff */
[----:B------:R-:W-:Y:S01]  /*1040*/  IMAD R61, R121, c[0x0][0x188], RZ ;  /* 0x00006200793d7a24 */ /* 0x000fe200078e02ff */
[----:B------:R-:W-:Y:S01]  /*1050*/  LOP3.LUT R46, R46, 0x1fe, R5, 0x78, !PT ;  /* 0x000001fe2e2e7812 */ /* 0x000fe200078e7805 */
[----:B------:R-:W-:Y:S01]  /*1060*/  IMAD R63, R120, c[0x0][0x188], RZ ;  /* 0x00006200783f7a24 */ /* 0x000fe200078e02ff */
[----:B------:R-:W-:Y:S01]  /*1070*/  ISETP.GE.AND P1, PT, R44, RZ, PT ;  /* 0x000000ff2c00720c */ /* 0x000fe20003f26270 */
[----:B------:R-:W-:Y:S01]  /*1080*/  IMAD.SHL.U32 R16, R6, 0x10, RZ ;  /* 0x0000001006107824 */ /* 0x000fe200078e00ff */
[----:B------:R-:W-:Y:S01]  /*1090*/  LOP3.LUT R17, R43, 0x800, RZ, 0xc0, !PT ;  /* 0x000008002b117812 */ /* 0x000fe200078ec0ff */
[----:B------:R-:W-:Y:S01]  /*10a0*/  @!P0 IMAD.IADD R7, R7, 0x1, -R20 ;  /* 0x0000000107078824 */ /* 0x000fe200078e0a14 */
[----:B------:R-:W-:Y:S01]  /*10b0*/  ISETP.NE.AND P0, PT, RZ, c[0x0][0x17c], PT ;  /* 0x00005f00ff007a0c */ /* 0x000fe20003f05270 */
[----:B------:R-:W-:Y:S01]  /*10c0*/  @!P5 IMAD.MOV R13, RZ, RZ, -R13 ;  /* 0x000000ffff0dd224 */ /* 0x000fe200078e0a0d */
[----:B------:R-:W-:Y:S01]  /*10d0*/  LOP3.LUT R16, R16, 0x30, R5, 0x78, !PT ;  /* 0x0000003010107812 */ /* 0x000fe200078e7805 */
[----:B------:R-:W-:Y:S01]  /*10e0*/  @!P6 IMAD.MOV R14, RZ, RZ, -R14 ;  /* 0x000000ffff0ee224 */ /* 0x000fe200078e0a0e */
[----:B------:R-:W-:Y:S01]  /*10f0*/  LOP3.LUT R5, RZ, c[0x0][0x17c], RZ, 0x33, !PT ;  /* 0x00005f00ff057a12 */ /* 0x000fe200078e33ff */
[----:B------:R-:W-:Y:S01]  /*1100*/  IMAD R15, R6, 0x90, RZ ;  /* 0x00000090060f7824 */ /* 0x000fe200078e02ff */
[----:B------:R-:W-:Y:S01]  /*1110*/  LOP3.LUT R47, R2, R47, RZ, 0x3c, !PT ;  /* 0x0000002f022f7212 */ /* 0x000fe200078e3cff */
[----:B------:R-:W-:Y:S01]  /*1120*/  IMAD R17, R6, 0x100, R17 ;  /* 0x0000010006117824 */ /* 0x000fe200078e0211 */
[C---:B------:R-:W-:Y:S01]  /*1130*/  SEL R4, R5.reuse, R4, !P0 ;  /* 0x0000000405047207 */ /* 0x040fe20004000000 */
[----:B------:R-:W-:Y:S01]  /*1140*/  @!P1 IMAD.MOV R7, RZ, RZ, -R7 ;  /* 0x000000ffff079224 */ /* 0x000fe200078e0a07 */
[----:B------:R-:W-:Y:S01]  /*1150*/  SEL R8, R5, R8, !P0 ;  /* 0x0000000805087207 */ /* 0x000fe20004000000 */
[----:B------:R-:W-:Y:S01]  /*1160*/  IMAD.IADD R48, R17, 0x1, R16 ;  /* 0x0000000111307824 */ /* 0x000fe200078e0210 */
[C---:B------:R-:W-:Y:S01]  /*1170*/  SEL R9, R5.reuse, R9, !P0 ;  /* 0x0000000905097207 */ /* 0x040fe20004000000 */
[----:B------:R-:W-:Y:S01]  /*1180*/  IMAD R4, R4, c[0x0][0x190], RZ ;  /* 0x0000640004047a24 */ /* 0x000fe200078e02ff */
[C---:B------:R-:W-:Y:S01]  /*1190*/  SEL R10, R5.reuse, R10, !P0 ;  /* 0x0000000a050a7207 */ /* 0x040fe20004000000 */
[----:B------:R-:W-:Y:S01]  /*11a0*/  IMAD R8, R8, c[0x0][0x190], RZ ;  /* 0x0000640008087a24 */ /* 0x000fe200078e02ff */
[----:B------:R-:W-:Y:S01]  /*11b0*/  SEL R11, R5, R11, !P0 ;  /* 0x0000000b050b7207 */ /* 0x000fe20004000000 */
[----:B------:R-:W-:Y:S01]  /*11c0*/  IMAD R9, R9, c[0x0][0x190], RZ ;  /* 0x0000640009097a24 */ /* 0x000fe200078e02ff */
[C---:B------:R-:W-:Y:S01]  /*11d0*/  SEL R12, R5.reuse, R12, !P0 ;  /* 0x0000000c050c7207 */ /* 0x040fe20004000000 */
[----:B------:R-:W-:Y:S01]  /*11e0*/  IMAD R10, R10, c[0x0][0x190], RZ ;  /* 0x000064000a0a7a24 */ /* 0x000fe200078e02ff */
[----:B------:R-:W-:Y:S01]  /*11f0*/  SEL R13, R5, R13, !P0 ;  /* 0x0000000d050d7207 */ /* 0x000fe20004000000 */
[----:B------:R-:W-:Y:S01]  /*1200*/  IMAD R11, R11, c[0x0][0x190], RZ ;  /* 0x000064000b0b7a24 */ /* 0x000fe200078e02ff */
[----:B------:R-:W-:Y:S01]  /*1210*/  SEL R5, R5, R14, !P0 ;  /* 0x0000000e05057207 */ /* 0x000fe20004000000 */
[----:B------:R-:W-:Y:S01]  /*1220*/  IMAD R12, R12, c[0x0][0x190], RZ ;  /* 0x000064000c0c7a24 */ /* 0x000fe200078e02ff */
[----:B------:R-:W-:Y:S01]  /*1230*/  ISETP.NE.AND P0, PT, RZ, c[0x0][0x178], PT ;  /* 0x00005e00ff007a0c */ /* 0x000fe20003f05270 */
[----:B------:R-:W-:Y:S01]  /*1240*/  IMAD R13, R13, c[0x0][0x190], RZ ;  /* 0x000064000d0d7a24 */ /* 0x000fe200078e02ff */
[----:B------:R-:W-:Y:S01]  /*1250*/  SHF.R.S32.HI R50, RZ, 0x7, R3 ;  /* 0x00000007ff327819 */ /* 0x000fe20000011403 */
[----:B------:R-:W-:Y:S01]  /*1260*/  IMAD R5, R5, c[0x0][0x190], RZ ;  /* 0x0000640005057a24 */ /* 0x000fe200078e02ff */
[----:B------:R-:W-:Y:S01]  /*1270*/  LOP3.LUT R18, R15, R18, RZ, 0x3c, !PT ;  /* 0x000000120f127212 */ /* 0x000fe200078e3cff */
[----:B------:R-:W-:Y:S01]  /*1280*/  CS2R R20, SRZ ;  /* 0x0000000000147805 */ /* 0x000fe2000001ff00 */
[----:B------:R-:W-:Y:S01]  /*1290*/  LEA R34, P1, R8, c[0x0][0x168], 0x1 ;  /* 0x00005a0008227a11 */ /* 0x000fe200078208ff */
[----:B------:R-:W-:Y:S01]  /*12a0*/  IMAD R65, R118, c[0x0][0x188], RZ ;  /* 0x0000620076417a24 */ /* 0x000fe200078e02ff */
[----:B------:R-:W-:Y:S01]  /*12b0*/  LEA R36, P2, R9, c[0x0][0x168], 0x1 ;  /* 0x00005a0009247a11 */ /* 0x000fe200078408ff */
[----:B------:R-:W-:Y:S01]  /*12c0*/  IMAD.IADD R49, R49, 0x1, R18 ;  /* 0x0000000131317824 */ /* 0x000fe200078e0212 */
[----:B------:R-:W-:Y:S01]  /*12d0*/  LEA R30, P3, R10, c[0x0][0x168], 0x1 ;  /* 0x00005a000a1e7a11 */ /* 0x000fe200078608ff */
[----:B------:R-:W-:Y:S01]  /*12e0*/  IMAD R67, R116, c[0x0][0x188], RZ ;  /* 0x0000620074437a24 */ /* 0x000fe200078e02ff */
[----:B------:R-:W-:Y:S01]  /*12f0*/  LEA R32, P4, R11, c[0x0][0x168], 0x1 ;  /* 0x00005a000b207a11 */ /* 0x000fe200078808ff */
[----:B------:R-:W-:Y:S01]  /*1300*/  IMAD R69, R114, c[0x0][0x188], RZ ;  /* 0x0000620072457a24 */ /* 0x000fe200078e02ff */
[----:B------:R-:W-:Y:S01]  /*1310*/  @!P0 LOP3.LUT R7, RZ, c[0x0][0x178], RZ, 0x33, !PT ;  /* 0x00005e00ff078a12 */ /* 0x000fe200078e33ff */
[----:B------:R-:W-:Y:S01]  /*1320*/  IMAD R71, R112, c[0x0][0x188], RZ ;  /* 0x0000620070477a24 */ /* 0x000fe200078e02ff */
[----:B------:R-:W-:Y:S01]  /*1330*/  LEA R38, P0, R4, c[0x0][0x168], 0x1 ;  /* 0x00005a0004267a11 */ /* 0x000fe200078008ff */
[----:B------:R-:W-:Y:S01]  /*1340*/  IMAD R73, R110, c[0x0][0x188], RZ ;  /* 0x000062006e497a24 */ /* 0x000fe200078e02ff */
[----:B------:R-:W-:Y:S01]  /*1350*/  LEA R28, P5, R12, c[0x0][0x168], 0x1 ;  /* 0x00005a000c1c7a11 */ /* 0x000fe200078a08ff */
[----:B------:R-:W-:Y:S01]  /*1360*/  IMAD R7, R7, c[0x0][0x184], RZ ;  /* 0x0000610007077a24 */ /* 0x000fe200078e02ff */
[----:B------:R-:W-:Y:S01]  /*1370*/  LEA.HI.X.SX32 R39, R4, c[0x0][0x16c], 0x1, P0 ;  /* 0x00005b0004277a11 */ /* 0x000fe200000f0eff */
[----:B------:R-:W-:Y:S01]  /*1380*/  IMAD R75, R108, c[0x0][0x188], RZ ;  /* 0x000062006c4b7a24 */ /* 0x000fe200078e02ff */
[----:B------:R-:W-:Y:S01]  /*1390*/  LEA R24, P0, R5, c[0x0][0x168], 0x1 ;  /* 0x00005a0005187a11 */ /* 0x000fe200078008ff */
[----:B------:R-:W-:Y:S01]  /*13a0*/  IMAD R77, R106, c[0x0][0x188], RZ ;  /* 0x000062006a4d7a24 */ /* 0x000fe200078e02ff */
[C---:B------:R-:W-:Y:S01]  /*13b0*/  LEA R2, P6, R7.reuse, c[0x0][0x160], 0x1 ;  /* 0x0000580007027a11 */ /* 0x040fe200078c08ff */
[----:B------:R-:W-:Y:S01]  /*13c0*/  IMAD R79, R104, c[0x0][0x188], RZ ;  /* 0x00006200684f7a24 */ /* 0x000fe200078e02ff */
[----:B------:R-:W-:Y:S01]  /*13d0*/  LOP3.LUT R52, R46, 0x40, RZ, 0x3c, !PT ;  /* 0x000000402e347812 */ /* 0x000fe200078e3cff */
[----:B------:R-:W-:Y:S01]  /*13e0*/  IMAD R81, R102, c[0x0][0x188], RZ ;  /* 0x0000620066517a24 */ /* 0x000fe200078e02ff */
[----:B------:R-:W-:Y:S01]  /*13f0*/  LEA.HI.X.SX32 R3, R7, c[0x0][0x164], 0x1, P6 ;  /* 0x0000590007037a11 */ /* 0x000fe200030f0eff */
[----:B------:R-:W-:Y:S01]  /*1400*/  IMAD R83, R100, c[0x0][0x188], RZ ;  /* 0x0000620064537a24 */ /* 0x000fe200078e02ff */
[----:B------:R-:W-:Y:S01]  /*1410*/  LEA R26, P6, R13, c[0x0][0x168], 0x1 ;  /* 0x00005a000d1a7a11 */ /* 0x000fe200078c08ff */
[----:B------:R-:W-:Y:S01]  /*1420*/  IMAD R85, R98, c[0x0][0x188], RZ ;  /* 0x0000620062557a24 */ /* 0x000fe200078e02ff */
[C---:B------:R-:W-:Y:S01]  /*1430*/  LOP3.LUT R54, R47.reuse, 0x20, RZ, 0x3c, !PT ;  /* 0x000000202f367812 */ /* 0x040fe200078e3cff */
[----:B------:R-:W-:Y:S01]  /*1440*/  IMAD R87, R96, c[0x0][0x188], RZ ;  /* 0x0000620060577a24 */ /* 0x000fe200078e02ff */
[C---:B------:R-:W-:Y:S01]  /*1450*/  LOP3.LUT R56, R47.reuse, 0x40, RZ, 0x3c, !PT ;  /* 0x000000402f387812 */ /* 0x040fe200078e3cff */
[----:B------:R-:W-:Y:S01]  /*1460*/  IMAD R89, R94, c[0x0][0x188], RZ ;  /* 0x000062005e597a24 */ /* 0x000fe200078e02ff */
[----:B------:R-:W-:Y:S01]  /*1470*/  LOP3.LUT R58, R47, 0x60, RZ, 0x3c, !PT ;  /* 0x000000602f3a7812 */ /* 0x000fe200078e3cff */
[----:B------:R-:W-:Y:S01]  /*1480*/  IMAD R91, R92, c[0x0][0x188], RZ ;  /* 0x000062005c5b7a24 */ /* 0x000fe200078e02ff */
[----:B------:R-:W-:Y:S01]  /*1490*/  LOP3.LUT R60, R48, 0x40, RZ, 0x3c, !PT ;  /* 0x00000040303c7812 */ /* 0x000fe200078e3cff */
[----:B------:R-:W-:Y:S01]  /*14a0*/  IMAD R93, R90, c[0x0][0x188], RZ ;  /* 0x000062005a5d7a24 */ /* 0x000fe200078e02ff */
[----:B------:R-:W-:Y:S01]  /*14b0*/  LEA.HI.X.SX32 R35, R8, c[0x0][0x16c], 0x1, P1 ;  /* 0x00005b0008237a11 */ /* 0x000fe200008f0eff */
        /* <DEDUP_REMOVED lines=12> */
[----:B------:R-:W-:-:S02]  /*1580*/  IMAD R109, R74, c[0x0][0x188], RZ ;  /* 0x000062004a6d7a24 */ /* 0x000fc400078e02ff */
[----:B------:R-:W-:Y:S02]  /*1590*/  IMAD R111, R72, c[0x0][0x188], RZ ;  /* 0x00006200486f7a24 */ /* 0x000fe400078e02ff */
.L_x_1:
[----:B------:R-:W-:Y:S01]  /*15a0*/  ISETP.GE.AND P0, PT, R42, UR4, PT ;  /* 0x000000042a007c0c */ /* 0x000fe2000bf06270 */
[----:B------:R-:W-:Y:S01]  /*15b0*/  IMAD.WIDE R4, R51, 0x2, R2 ;  /* 0x0000000233047825 */ /* 0x000fe200078e0202 */
[----:B------:R-:W-:Y:S02]  /*15c0*/  PRMT R15, RZ, 0x7610, R15 ;  /* 0x00007610ff0f7816 */ /* 0x000fe4000000000f */
[----:B------:R-:W-:Y:S02]  /*15d0*/  PRMT R123, RZ, 0x7610, R123 ;  /* 0x00007610ff7b7816 */ /* 0x000fe4000000007b */
[----:B------:R-:W-:Y:S02]  /*15e0*/  ISETP.GE.AND P1, PT, R64, UR4, PT ;  /* 0x0000000440007c0c */ /* 0x000fe4000bf26270 */
[----:B------:R-:W-:-:S05]  /*15f0*/  ISETP.GE.AND P2, PT, R66, UR4, PT ;  /* 0x0000000442007c0c */ /* 0x000fca000bf46270 */
[----:B------:R0:W2:Y:S01]  /*1600*/  @!P0 LDG.E.U16 R15, [R4.64] ;  /* 0x00000006040f8981 */ /* 0x0000a2000c1e1500 */
[----:B------:R-:W-:Y:S01]  /*1610*/  ISETP.GE.AND P0, PT, R68, UR4, PT ;  /* 0x0000000444007c0c */ /* 0x000fe2000bf06270 */
[--C-:B------:R-:W-:Y:S01]  /*1620*/  IMAD.WIDE R8, R115, 0x2, R2.reuse ;  /* 0x0000000273087825 */ /* 0x100fe200078e0202 */
[----:B------:R-:W-:Y:S02]  /*1630*/  ISETP.GE.AND P4, PT, R72, UR4, PT ;  /* 0x0000000448007c0c */ /* 0x000fe4000bf86270 */
[----:B------:R-:W-:Y:S01]  /*1640*/  ISETP.GE.AND P3, PT, R70, UR4, PT ;  /* 0x0000000446007c0c */ /* 0x000fe2000bf66270 */
[----:B------:R-:W-:Y:S01]  /*1650*/  IMAD.WIDE R12, R119, 0x2, R2 ;  /* 0x00000002770c7825 */ /* 0x000fe200078e0202 */
[----:B------:R-:W-:Y:S02]  /*1660*/  PRMT R17, RZ, 0x7610, R17 ;  /* 0x00007610ff117816 */ /* 0x000fe40000000011 */
[----:B------:R-:W-:Y:S01]  /*1670*/  PRMT R127, RZ, 0x7610, R127 ;  /* 0x00007610ff7f7816 */ /* 0x000fe2000000007f */
[----:B0-----:R-:W-:Y:S01]  /*1680*/  IMAD.WIDE R4, R111, 0x2, R2 ;  /* 0x000000026f047825 */ /* 0x001fe200078e0202 */
[----:B------:R-:W-:-:S02]  /*1690*/  PRMT R19, RZ, 0x7610, R19 ;  /* 0x00007610ff137816 */ /* 0x000fc40000000013 */
[----:B------:R-:W-:Y:S01]  /*16a0*/  PRMT R125, RZ, 0x7610, R125 ;  /* 0x00007610ff7d7816 */ /* 0x000fe2000000007d */
[----:B------:R0:W3:Y:S01]  /*16b0*/  @!P0 LDG.E.U16 R123, [R8.64] ;  /* 0x00000006087b8981 */ /* 0x0000e2000c1e1500 */
[----:B------:R-:W-:Y:S01]  /*16c0*/  ISETP.GE.AND P0, PT, R74, UR4, PT ;  /* 0x000000044a007c0c */ /* 0x000fe2000bf06270 */
[----:B------:R-:W-:Y:S01]  /*16d0*/  IMAD.WIDE R10, R117, 0x2, R2 ;  /* 0x00000002750a7825 */ /* 0x000fe200078e0202 */
[----:B------:R-:W-:Y:S01]  /*16e0*/  PRMT R129, RZ, 0x7610, R129 ;  /* 0x00007610ff817816 */ /* 0x000fe20000000081 */
[----:B------:R1:W4:Y:S02]  /*16f0*/  @!P1 LDG.E.U16 R17, [R12.64] ;  /* 0x000000060c119981 */ /* 0x000324000c1e1500 */
[----:B------:R-:W-:Y:S02]  /*1700*/  IMAD.WIDE R6, R113, 0x2, R2 ;  /* 0x0000000271067825 */ /* 0x000fe400078e0202 */
[----:B------:R5:W3:Y:S01]  /*1710*/  @!P4 LDG.E.U16 R127, [R4.64] ;  /* 0x00000006047fc981 */ /* 0x000ae2000c1e1500 */
[----:B------:R-:W-:-:S03]  /*1720*/  ISETP.GE.AND P4, PT, R82, UR4, PT ;  /* 0x0000000452007c0c */ /* 0x000fc6000bf86270 */
[----:B------:R0:W3:Y:S01]  /*1730*/  @!P2 LDG.E.U16 R19, [R10.64] ;  /* 0x000000060a13a981 */ /* 0x0000e2000c1e1500 */
[--C-:B-1----:R-:W-:Y:S01]  /*1740*/  IMAD.WIDE R12, R109, 0x2, R2.reuse ;  /* 0x000000026d0c7825 */ /* 0x102fe200078e0202 */
[----:B------:R-:W-:Y:S02]  /*1750*/  ISETP.GE.AND P1, PT, R76, UR4, PT ;  /* 0x000000044c007c0c */ /* 0x000fe4000bf26270 */
[----:B------:R1:W4:Y:S01]  /*1760*/  @!P3 LDG.E.U16 R125, [R6.64] ;  /* 0x00000006067db981 */ /* 0x000322000c1e1500 */
[----:B------:R-:W-:Y:S02]  /*1770*/  ISETP.GE.AND P2, PT, R78, UR4, PT ;  /* 0x000000044e007c0c */ /* 0x000fe4000bf46270 */
[----:B------:R-:W-:Y:S01]  /*1780*/  ISETP.GE.AND P3, PT, R80, UR4, PT ;  /* 0x0000000450007c0c */ /* 0x000fe2000bf66270 */
[----:B------:R1:W4:Y:S01]  /*1790*/  @!P0 LDG.E.U16 R129, [R12.64] ;  /* 0x000000060c818981 */ /* 0x000322000c1e1500 */
[----:B------:R-:W-:Y:S01]  /*17a0*/  ISETP.GE.AND P0, PT, R84, UR4, PT ;  /* 0x0000000454007c0c */ /* 0x000fe2000bf06270 */
[----:B-----5:R-:W-:Y:S01]  /*17b0*/  IMAD.WIDE R4, R101, 0x2, R2 ;  /* 0x0000000265047825 */ /* 0x020fe200078e0202 */
[----:B------:R-:W-:-:S02]  /*17c0*/  PRMT R137, RZ, 0x7610, R137 ;  /* 0x00007610ff897816 */ /* 0x000fc40000000089 */
[----:B------:R-:W-:Y:S01]  /*17d0*/  PRMT R131, RZ, 0x7610, R131 ;  /* 0x00007610ff837816 */ /* 0x000fe20000000083 */
[----:B0-----:R-:W-:Y:S01]  /*17e0*/  IMAD.WIDE R10, R107, 0x2, R2 ;  /* 0x000000026b0a7825 */ /* 0x001fe200078e0202 */
[----:B------:R-:W-:Y:S02]  /*17f0*/  PRMT R133, RZ, 0x7610, R133 ;  /* 0x00007610ff857816 */ /* 0x000fe40000000085 */
[----:B------:R-:W-:Y:S01]  /*1800*/  PRMT R135, RZ, 0x7610, R135 ;  /* 0x00007610ff877816 */ /* 0x000fe20000000087 */
[----:B------:R0:W5:Y:S01]  /*1810*/  @!P4 LDG.E.U16 R137, [R4.64] ;  /* 0x000000060489c981 */ /* 0x000162000c1e1500 */
[----:B------:R-:W-:Y:S01]  /*1820*/  PRMT R139, RZ, 0x7610, R139 ;  /* 0x00007610ff8b7816 */ /* 0x000fe2000000008b */
[--C-:B------:R-:W-:Y:S01]  /*1830*/  IMAD.WIDE R8, R105, 0x2, R2.reuse ;  /* 0x0000000269087825 */ /* 0x100fe200078e0202 */
[----:B------:R-:W-:Y:S01]  /*1840*/  ISETP.GE.AND P4, PT, R92, UR4, PT ;  /* 0x000000045c007c0c */ /* 0x000fe2000bf86270 */
[----:B------:R0:W5:Y:S02]  /*1850*/  @!P1 LDG.E.U16 R131, [R10.64] ;  /* 0x000000060a839981 */ /* 0x000164000c1e1500 */
[----:B-1----:R-:W-:-:S04]  /*1860*/  IMAD.WIDE R6, R103, 0x2, R2 ;  /* 0x0000000267067825 */ /* 0x002fc800078e0202 */
[----:B------:R-:W-:Y:S01]  /*1870*/  IMAD.WIDE R12, R99, 0x2, R2 ;  /* 0x00000002630c7825 */ /* 0x000fe200078e0202 */
[----:B------:R1:W5:Y:S01]  /*1880*/  @!P2 LDG.E.U16 R133, [R8.64] ;  /* 0x000000060885a981 */ /* 0x000362000c1e1500 */
[----:B------:R-:W-:Y:S02]  /*1890*/  ISETP.GE.AND P1, PT, R86, UR4, PT ;  /* 0x0000000456007c0c */ /* 0x000fe4000bf26270 */
[----:B------:R-:W-:Y:S01]  /*18a0*/  ISETP.GE.AND P2, PT, R88, UR4, PT ;  /* 0x0000000458007c0c */ /* 0x000fe2000bf46270 */
[----:B------:R1:W5:Y:S01]  /*18b0*/  @!P3 LDG.E.U16 R135, [R6.64] ;  /* 0x000000060687b981 */ /* 0x000362000c1e1500 */
[----:B------:R-:W-:-:S03]  /*18c0*/  ISETP.GE.AND P3, PT, R90, UR4, PT ;  /* 0x000000045a007c0c */ /* 0x000fc6000bf66270 */
[----:B------:R1:W5:Y:S01]  /*18d0*/  @!P0 LDG.E.U16 R139, [R12.64] ;  /* 0x000000060c8b8981 */ /* 0x000362000c1e1500 */
[----:B------:R-:W-:Y:S01]  /*18e0*/  ISETP.GE.AND P0, PT, R94, UR4, PT ;  /* 0x000000045e007c0c */ /* 0x000fe2000bf06270 */
[----:B0-----:R-:W-:Y:S01]  /*18f0*/  IMAD.WIDE R4, R91, 0x2, R2 ;  /* 0x000000025b047825 */ /* 0x001fe200078e0202 */
[----:B------:R-:W-:Y:S02]  /*1900*/  PRMT R147, RZ, 0x7610, R147 ;  /* 0x00007610ff937816 */ /* 0x000fe40000000093 */
[----:B------:R-:W-:Y:S01]  /*1910*/  PRMT R141, RZ, 0x7610, R141 ;  /* 0x00007610ff8d7816 */ /* 0x000fe2000000008d */
[----:B------:R-:W-:Y:S01]  /*1920*/  IMAD.WIDE R10, R97, 0x2, R2 ;  /* 0x00000002610a7825 */ /* 0x000fe200078e0202 */
[----:B------:R-:W-:Y:S02]  /*1930*/  PRMT R143, RZ, 0x7610, R143 ;  /* 0x00007610ff8f7816 */ /* 0x000fe4000000008f */
[----:B------:R-:W-:Y:S01]  /*1940*/  PRMT R145, RZ, 0x7610, R145 ;  /* 0x00007610ff917816 */ /* 0x000fe20000000091 */
[----:B------:R0:W5:Y:S01]  /*1950*/  @!P4 LDG.E.U16 R147, [R4.64] ;  /* 0x000000060493c981 */ /* 0x000162000c1e1500 */
[----:B------:R-:W-:Y:S01]  /*1960*/  PRMT R149, RZ, 0x7610, R149 ;  /* 0x00007610ff957816 */ /* 0x000fe20000000095 */
[----:B-1----:R-:W-:-:S04]  /*1970*/  IMAD.WIDE R8, R95, 0x2, R2 ;  /* 0x000000025f087825 */ /* 0x002fc800078e0202 */
[--C-:B------:R-:W-:Y:S01]  /*1980*/  IMAD.WIDE R6, R93, 0x2, R2.reuse ;  /* 0x000000025d067825 */ /* 0x100fe200078e0202 */
[----:B------:R1:W5:Y:S03]  /*1990*/  @!P1 LDG.E.U16 R141, [R10.64] ;  /* 0x000000060a8d9981 */ /* 0x000366000c1e1500 */
[----:B0-----:R-:W-:Y:S01]  /*19a0*/  IMAD.WIDE R4, R89, 0x2, R2 ;  /* 0x0000000259047825 */ /* 0x001fe200078e0202 */
[----:B------:R0:W5:Y:S01]  /*19b0*/  @!P2 LDG.E.U16 R143, [R8.64] ;  /* 0x00000006088fa981 */ /* 0x000162000c1e1500 */
[----:B------:R-:W-:Y:S02]  /*19c0*/  ISETP.GE.AND P1, PT, R96, UR4, PT ;  /* 0x0000000460007c0c */ /* 0x000fe4000bf26270 */
[----:B------:R-:W-:Y:S01]  /*19d0*/  ISETP.GE.AND P2, PT, R98, UR4, PT ;  /* 0x0000000462007c0c */ /* 0x000fe2000bf46270 */
[----:B------:R1:W5:Y:S01]  /*19e0*/  @!P3 LDG.E.U16 R145, [R6.64] ;  /* 0x000000060691b981 */ /* 0x000362000c1e1500 */
[----:B------:R-:W-:-:S02]  /*19f0*/  ISETP.GE.AND P3, PT, R100, UR4, PT ;  /* 0x0000000464007c0c */ /* 0x000fc4000bf66270 */
[----:B------:R-:W-:Y:S01]  /*1a00*/  ISETP.GE.AND P4, PT, R102, UR4, PT ;  /* 0x0000000466007c0c */ /* 0x000fe2000bf86270 */
[----:B------:R1:W5:Y:S01]  /*1a10*/  @!P0 LDG.E.U16 R149, [R4.64] ;  /* 0x0000000604958981 */ /* 0x000362000c1e1500 */
[----:B------:R-:W-:Y:S01]  /*1a20*/  ISETP.GE.AND P0, PT, R104, UR4, PT ;  /* 0x0000000468007c0c */ /* 0x000fe2000bf06270 */
[----:B0-----:R-:W-:Y:S01]  /*1a30*/  IMAD.WIDE R8, R85, 0x2, R2 ;  /* 0x0000000255087825 */ /* 0x001fe200078e0202 */
[----:B------:R-:W-:Y:S02]  /*1a40*/  PRMT R151, RZ, 0x7610, R151 ;  /* 0x00007610ff977816 */ /* 0x000fe40000000097 */
[----:B------:R-:W-:Y:S01]  /*1a50*/  PRMT R153, RZ, 0x7610, R153 ;  /* 0x00007610ff997816 */ /* 0x000fe20000000099 */
[----:B-1----:R-:W-:Y:S01]  /*1a60*/  IMAD.WIDE R6, R87, 0x2, R2 ;  /* 0x0000000257067825 */ /* 0x002fe200078e0202 */
[----:B------:R-:W-:Y:S02]  /*1a70*/  PRMT R155, RZ, 0x7610, R155 ;  /* 0x00007610ff9b7816 */ /* 0x000fe4000000009b */
[----:B------:R-:W-:Y:S01]  /*1a80*/  PRMT R157, RZ, 0x7610, R157 ;  /* 0x00007610ff9d7816 */ /* 0x000fe2000000009d */
[----:B------:R-:W-:Y:S01]  /*1a90*/  IMAD.WIDE R10, R83, 0x2, R2 ;  /* 0x00000002530a7825 */ /* 0x000fe200078e0202 */
[----:B------:R-:W-:Y:S01]  /*1aa0*/  PRMT R159, RZ, 0x7610, R159 ;  /* 0x00007610ff9f7816 */ /* 0x000fe2000000009f */
[----:B------:R0:W5:Y:S02]  /*1ab0*/  @!P1 LDG.E.U16 R151, [R6.64] ;  /* 0x0000000606979981 */ /* 0x000164000c1e1500 */
[----:B------:R-:W-:-:S04]  /*1ac0*/  IMAD.WIDE R12, R81, 0x2, R2 ;  /* 0x00000002510c7825 */ /* 0x000fc800078e0202 */
[----:B------:R-:W-:Y:S01]  /*1ad0*/  IMAD.WIDE R4, R79, 0x2, R2 ;  /* 0x000000024f047825 */ /* 0x000fe200078e0202 */
[----:B------:R1:W5:Y:S01]  /*1ae0*/  @!P2 LDG.E.U16 R153, [R8.64] ;  /* 0x000000060899a981 */ /* 0x000362000c1e1500 */
[----:B------:R-:W-:Y:S02]  /*1af0*/  ISETP.GE.AND P1, PT, R106, UR4, PT ;  /* 0x000000046a007c0c */ /* 0x000fe4000bf26270 */
[----:B------:R-:W-:Y:S01]  /*1b00*/  ISETP.GE.AND P2, PT, R108, UR4, PT ;  /* 0x000000046c007c0c */ /* 0x000fe2000bf46270 */
[----:B------:R0:W5:Y:S01]  /*1b10*/  @!P3 LDG.E.U16 R155, [R10.64] ;  /* 0x000000060a9bb981 */ /* 0x000162000c1e1500 */
[----:B------:R-:W-:-:S03]  /*1b20*/  ISETP.GE.AND P3, PT, R110, UR4, PT ;  /* 0x000000046e007c0c */ /* 0x000fc6000bf66270 */
[----:B------:R1:W5:Y:S01]  /*1b30*/  @!P4 LDG.E.U16 R157, [R12.64] ;  /* 0x000000060c9dc981 */ /* 0x000362000c1e1500 */
[----:B------:R-:W-:-:S03]  /*1b40*/  ISETP.GE.AND P4, PT, R112, UR4, PT ;  /* 0x0000000470007c0c */ /* 0x000fc6000bf86270 */
        /* <DEDUP_REMOVED lines=31> */
[----:B------:R-:W-:-:S02]  /*1d40*/  IMAD.WIDE R12, R61, 0x2, R2 ;  /* 0x000000023d0c7825 */ /* 0x000fc400078e0202 */
[----:B------:R1:W5:Y:S02]  /*1d50*/  @!P2 LDG.E.U16 R173, [R8.64] ;  /* 0x0000000608ada981 */ /* 0x000364000c1e1500 */
[----:B------:R-:W-:Y:S02]  /*1d60*/  IMAD.WIDE R4, R59, 0x2, R2 ;  /* 0x000000023b047825 */ /* 0x000fe400078e0202 */
[----:B------:R0:W5:Y:S04]  /*1d70*/  @!P3 LDG.E.U16 R175, [R10.64] ;  /* 0x000000060aafb981 */ /* 0x000168000c1e1500 */
[----:B------:R0:W5:Y:S04]  /*1d80*/  @!P4 LDG.E.U16 R177, [R12.64] ;  /* 0x000000060cb1c981 */ /* 0x000168000c1e1500 */
[----:B------:R1:W5:Y:S04]  /*1d90*/  @!P0 LDG.E.U16 R179, [R4.64] ;  /* 0x0000000604b38981 */ /* 0x000368000c1e1500 */
[----:B------:R-:W-:Y:S01]  /*1da0*/  BAR.SYNC.DEFER_BLOCKING 0x0 ;  /* 0x0000000000007b1d */ /* 0x000fe20000010000 */
[----:B------:R-:W-:Y:S01]  /*1db0*/  ISETP.GE.AND P1, PT, R62, UR4, PT ;  /* 0x000000043e007c0c */ /* 0x000fe2000bf26270 */
[----:B0-----:R-:W-:Y:S01]  /*1dc0*/  IMAD.WIDE R6, R57, 0x2, R24 ;  /* 0x0000000239067825 */ /* 0x001fe200078e0218 */
[----:B------:R-:W-:-:S02]  /*1dd0*/  PRMT R14, RZ, 0x7610, R14 ;  /* 0x00007610ff0e7816 */ /* 0x000fc4000000000e */
[----:B------:R-:W-:Y:S01]  /*1de0*/  PRMT R181, RZ, 0x7610, R181 ;  /* 0x00007610ffb57816 */ /* 0x000fe200000000b5 */
[----:B-1----:R-:W-:Y:S01]  /*1df0*/  IMAD.WIDE R8, R57, 0x2, R26 ;  /* 0x0000000239087825 */ /* 0x002fe200078e021a */
[----:B------:R-:W-:-:S03]  /*1e00*/  PRMT R183, RZ, 0x7610, R183 ;  /* 0x00007610ffb77816 */ /* 0x000fc600000000b7 */
[C---:B------:R-:W-:Y:S01]  /*1e10*/  IMAD.WIDE R10, R57.reuse, 0x2, R28 ;  /* 0x00000002390a7825 */ /* 0x040fe200078e021c */
[----:B------:R-:W-:Y:S02]  /*1e20*/  PRMT R16, RZ, 0x7610, R16 ;  /* 0x00007610ff107816 */ /* 0x000fe40000000010 */
[----:B------:R-:W-:Y:S01]  /*1e30*/  PRMT R187, RZ, 0x7610, R187 ;  /* 0x00007610ffbb7816 */ /* 0x000fe200000000bb */
[C---:B------:R-:W-:Y:S01]  /*1e40*/  IMAD.WIDE R4, R57.reuse, 0x2, R30 ;  /* 0x0000000239047825 */ /* 0x040fe200078e021e */
[----:B------:R-:W-:Y:S02]  /*1e50*/  PRMT R189, RZ, 0x7610, R189 ;  /* 0x00007610ffbd7816 */ /* 0x000fe400000000bd */
[----:B------:R-:W-:Y:S01]  /*1e60*/  PRMT R185, RZ, 0x7610, R185 ;  /* 0x00007610ffb97816 */ /* 0x000fe200000000b9 */
[C---:B------:R-:W-:Y:S01]  /*1e70*/  IMAD.WIDE R12, R57.reuse, 0x2, R36 ;  /* 0x00000002390c7825 */ /* 0x040fe200078e0224 */
[----:B------:R-:W-:Y:S01]  /*1e80*/  PRMT R191, RZ, 0x7610, R191 ;  /* 0x00007610ffbf7816 */ /* 0x000fe200000000bf */
[----:B------:R0:W5:Y:S04]  /*1e90*/  @!P1 LDG.E.U16 R14, [R6.64] ;  /* 0x00000006060e9981 */ /* 0x000168000c1e1500 */
[----:B------:R1:W5:Y:S04]  /*1ea0*/  @!P1 LDG.E.U16 R181, [R8.64] ;  /* 0x0000000608b59981 */ /* 0x000368000c1e1500 */
[----:B------:R1:W5:Y:S01]  /*1eb0*/  @!P1 LDG.E.U16 R183, [R10.64] ;  /* 0x000000060ab79981 */ /* 0x000362000c1e1500 */
[----:B0-----:R-:W-:-:S03]  /*1ec0*/  IMAD.WIDE R6, R57, 0x2, R34 ;  /* 0x0000000239067825 */ /* 0x001fc600078e0222 */
[----:B------:R-:W5:Y:S01]  /*1ed0*/  @!P1 LDG.E.U16 R16, [R4.64] ;  /* 0x0000000604109981 */ /* 0x000f62000c1e1500 */
[----:B-1----:R-:W-:-:S03]  /*1ee0*/  IMAD.WIDE R8, R57, 0x2, R32 ;  /* 0x0000000239087825 */ /* 0x002fc600078e0220 */
[----:B------:R-:W5:Y:S01]  /*1ef0*/  @!P1 LDG.E.U16 R187, [R12.64] ;  /* 0x000000060cbb9981 */ /* 0x000f62000c1e1500 */
[----:B------:R-:W-:-:S03]  /*1f00*/  IMAD.WIDE R10, R57, 0x2, R38 ;  /* 0x00000002390a7825 */ /* 0x000fc600078e0226 */
[----:B------:R-:W5:Y:S04]  /*1f10*/  @!P1 LDG.E.U16 R189, [R6.64] ;  /* 0x0000000606bd9981 */ /* 0x000f68000c1e1500 */
[----:B------:R-:W5:Y:S04]  /*1f20*/  @!P1 LDG.E.U16 R185, [R8.64] ;  /* 0x0000000608b99981 */ /* 0x000f68000c1e1500 */
[----:B------:R-:W5:Y:S04]  /*1f30*/  @!P1 LDG.E.U16 R191, [R10.64] ;  /* 0x000000060abf9981 */ /* 0x000f68000c1e1500 */
[----:B--2---:R-:W-:Y:S04]  /*1f40*/  STS.U16 [R46], R15 ;  /* 0x0000000f2e007388 */ /* 0x004fe80000000400 */
[----:B---3--:R-:W-:Y:S04]  /*1f50*/  STS.U16 [R46+0x400], R19 ;  /* 0x000400132e007388 */ /* 0x008fe80000000400 */
[----:B----4-:R-:W-:Y:S04]  /*1f60*/  STS.U16 [R46+0x800], R125 ;  /* 0x0008007d2e007388 */ /* 0x010fe80000000400 */
[----:B------:R-:W-:Y:S04]  /*1f70*/  STS.U16 [R46+0xc00], R129 ;  /* 0x000c00812e007388 */ /* 0x000fe80000000400 */
[----:B-----5:R-:W-:Y:S04]  /*1f80*/  STS.U16 [R46+0x1400], R137 ;  /* 0x001400892e007388 */ /* 0x020fe80000000400 */
[----:B------:R-:W-:Y:S04]  /*1f90*/  STS.U16 [R46+0x1000], R133 ;  /* 0x001000852e007388 */ /* 0x000fe80000000400 */
        /* <DEDUP_REMOVED lines=34> */
[----:B------:R-:W-:Y:S06]  /*21c0*/  BAR.SYNC.DEFER_BLOCKING 0x0 ;  /* 0x0000000000007b1d */ /* 0x000fec0000010000 */
[----:B------:R-:W-:Y:S04]  /*21d0*/  LDSM.16.MT88.4 R4, [R49] ;  /* 0x000000003104783b */ /* 0x000fe80000004200 */
[----:B------:R-:W0:Y:S04]  /*21e0*/  LDSM.16.M88.4 R8, [R48+0x4000] ;  /* 0x004000003008783b */ /* 0x000e280000000200 */
[----:B------:R-:W1:Y:S04]  /*21f0*/  LDSM.16.MT88.4 R12, [R49+0x800] ;  /* 0x00080000310c783b */ /* 0x000e680000004200 */
[----:B------:R-:W-:Y:S01]  /*2200*/  LDSM.16.MT88.4 R16, [R49+0x1000] ;  /* 0x001000003110783b */ /* 0x000fe20000004200 */
[----:B0-----:R-:W-:Y:S03]  /*2210*/  HMMA.16816.F32 R20, R4, R8, R20 ;  /* 0x000000080414723c */ /* 0x001fe60000001814 */
[----:B------:R-:W0:Y:S11]  /*2220*/  LDSM.16.M88.4 R4, [R60+0x4000] ;  /* 0x004000003c04783b */ /* 0x000e360000000200 */
[----:B------:R-:W-:Y:S10]  /*2230*/  @!UPT UIADD3 URZ, URZ, URZ, URZ ;  /* 0x0000003f3f3ff290 */ /* 0x000ff4000fffe03f */
[----:B-1----:R-:W-:Y:S01]  /*2240*/  HMMA.16816.F32 R20, R12, R10, R20 ;  /* 0x0000000a0c14723c */ /* 0x002fe20000001814 */
[----:B------:R-:W1:Y:S04]  /*2250*/  LDSM.16.MT88.4 R12, [R49+0x1800] ;  /* 0x00180000310c783b */ /* 0x000e680000004200 */
[----:B------:R-:W-:Y:S11]  /*2260*/  LDSM.16.M88.4 R8, [R48+0x4080] ;  /* 0x004080003008783b */ /* 0x000ff60000000200 */
[----:B------:R-:W-:Y:S08]  /*2270*/  @!UPT UIADD3 URZ, URZ, URZ, URZ ;  /* 0x0000003f3f3ff290 */ /* 0x000ff0000fffe03f */
[----:B0-----:R-:W-:Y:S01]  /*2280*/  HMMA.16816.F32 R20, R16, R4, R20 ;  /* 0x000000041014723c */ /* 0x001fe20000001814 */
[----:B------:R-:W0:Y:S11]  /*2290*/  LDSM.16.MT88.4 R16, [R49+0x2000] ;  /* 0x002000003110783b */ /* 0x000e360000004200 */
[----:B------:R-:W-:Y:S11]  /*22a0*/  @!UPT UIADD3 URZ, URZ, URZ, URZ ;  /* 0x0000003f3f3ff290 */ /* 0x000ff6000fffe03f */
[----:B------:R-:W-:Y:S01]  /*22b0*/  @!UPT UIADD3 URZ, URZ, URZ, URZ ;  /* 0x0000003f3f3ff290 */ /* 0x000fe2000fffe03f */
        /* <DEDUP_REMOVED lines=9> */
[----:B------:R-:W1:Y:S01]  /*2350*/  LDSM.16.MT88.4 R8, [R49+0x3800] ;  /* 0x003800003108783b */ /* 0x000e620000004200 */
[----:B------:R-:W-:-:S04]  /*2360*/  IADD3 R50, R50, -0x1, RZ ;  /* 0xffffffff32327810 */ /* 0x000fc80007ffe0ff */
[----:B------:R-:W-:Y:S11]  /*2370*/  ISETP.NE.U32.AND P0, PT, R50, RZ, PT ;  /* 0x000000ff3200720c */ /* 0x000ff60003f05070 */
[----:B------:R-:W-:Y:S07]  /*2380*/  @!UPT UIADD3 URZ, URZ, URZ, URZ ;  /* 0x0000003f3f3ff290 */ /* 0x000fee000fffe03f */
[----:B0-----:R-:W-:Y:S01]  /*2390*/  HMMA.16816.F32 R12, R16, R4, R12 ;  /* 0x00000004100c723c */ /* 0x001fe2000000180c */
[----:B------:R-:W-:Y:S01]  /*23a0*/  UIADD3 UR4, UR4, -0x80, URZ ;  /* 0xffffff8004047890 */ /* 0x000fe2000fffe03f */
[----:B------:R-:W-:-:S04]  /*23b0*/  IMAD.WIDE R38, R53, 0x2, R38 ;  /* 0x0000000235267825 */ /* 0x000fc800078e0226 */
[----:B------:R-:W-:-:S04]  /*23c0*/  IMAD.WIDE R34, R53, 0x2, R34 ;  /* 0x0000000235227825 */ /* 0x000fc800078e0222 */
[----:B------:R-:W-:-:S04]  /*23d0*/  IMAD.WIDE R36, R53, 0x2, R36 ;  /* 0x0000000235247825 */ /* 0x000fc800078e0224 */
[----:B------:R-:W-:-:S04]  /*23e0*/  IMAD.WIDE R30, R53, 0x2, R30 ;  /* 0x00000002351e7825 */ /* 0x000fc800078e021e */
[----:B------:R-:W-:-:S06]  /*23f0*/  IMAD.WIDE R32, R53, 0x2, R32 ;  /* 0x0000000235207825 */ /* 0x000fcc00078e0220 */
[----:B-1----:R-:W-:Y:S01]  /*2400*/  HMMA.16816.F32 R20, R8, R6, R12 ;  /* 0x000000060814723c */ /* 0x002fe2000000180c */
[----:B------:R-:W-:-:S04]  /*2410*/  IMAD.WIDE R28, R53, 0x2, R28 ;  /* 0x00000002351c7825 */ /* 0x000fc800078e021c */
[----:B------:R-:W-:-:S04]  /*2420*/  IMAD.WIDE R26, R53, 0x2, R26 ;  /* 0x00000002351a7825 */ /* 0x000fc800078e021a */
[----:B------:R-:W-:-:S04]  /*2430*/  IMAD.WIDE R24, R53, 0x2, R24 ;  /* 0x0000000235187825 */ /* 0x000fc800078e0218 */
[----:B------:R-:W-:Y:S01]  /*2440*/  IMAD.WIDE R2, R55, 0x2, R2 ;  /* 0x0000000237027825 */ /* 0x000fe200078e0202 */
[----:B------:R-:W-:Y:S05]  /*2450*/  @P0 BRA `(.L_x_1) ;  /* 0xfffff14000000947 */ /* 0x000fea000383ffff */
[----:B------:R-:W-:-:S05]  /*2460*/  NOP ;  /* 0x0000000000007918 */ /* 0x000fca0000000000 */
[----:B------:R-:W-:Y:S02]  /*2470*/  F2FP.PACK_AB R20, R21, R20 ;  /* 0x000000141514723e */ /* 0x000fe400000000ff */
[----:B------:R-:W-:-:S03]  /*2480*/  F2FP.PACK_AB R22, R23, R22 ;  /* 0x000000161716723e */ /* 0x000fc600000000ff */
.L_x_0:
[----:B------:R-:W-:Y:S01]  /*2490*/  IMAD.SHL.U32 R2, R0, 0x20, RZ ;  /* 0x0000002000027824 */ /* 0x000fe200078e00ff */
[----:B------:R-:W-:Y:S01]  /*24a0*/  BAR.SYNC.DEFER_BLOCKING 0x0 ;  /* 0x0000000000007b1d */ /* 0x000fe20000010000 */
[--C-:B------:R-:W-:Y:S02]  /*24b0*/  SHF.R.S32.HI R4, RZ, 0x6, R0.reuse ;  /* 0x00000006ff047819 */ /* 0x100fe40000011400 */
[----:B------:R-:W-:Y:S02]  /*24c0*/  LOP3.LUT R43, R43, 0x600, RZ, 0xc0, !PT ;  /* 0x000006002b2b7812 */ /* 0x000fe400078ec0ff */
[----:B------:R-:W-:Y:S02]  /*24d0*/  LOP3.LUT R3, R2, 0x60, RZ, 0xc0, !PT ;  /* 0x0000006002037812 */ /* 0x000fe400078ec0ff */
[----:B------:R-:W-:Y:S01]  /*24e0*/  SGXT R2, R4, 0x1 ;  /* 0x000000010402781a */ /* 0x000fe20000000200 */
[----:B------:R-:W-:Y:S01]  /*24f0*/  IMAD R40, R40, 0x4, R43 ;  /* 0x0000000428287824 */ /* 0x000fe200078e022b */
[----:B------:R-:W-:-:S02]  /*2500*/  LOP3.LUT R3, R3, 0x9c, R0, 0xf8, !PT ;  /* 0x0000009c03037812 */ /* 0x000fc400078ef800 */
[----:B------:R-:W-:Y:S02]  /*2510*/  SHF.R.U32.HI R41, RZ, 0x2, R41 ;  /* 0x00000002ff297819 */ /* 0x000fe40000011629 */
[----:B------:R-:W-:Y:S01]  /*2520*/  LOP3.LUT R3, R3, 0x440, R2, 0x78, !PT ;  /* 0x0000044003037812 */ /* 0x000fe200078e7802 */
[----:B------:R-:W-:Y:S01]  /*2530*/  IMAD.SHL.U32 R2, R0, 0x8, RZ ;  /* 0x0000000800027824 */ /* 0x000fe200078e00ff */
[----:B------:R-:W-:Y:S02]  /*2540*/  LOP3.LUT R41, R40, R41, RZ, 0x3c, !PT ;  /* 0x0000002928297212 */ /* 0x000fe400078e3cff */
[----:B------:R-:W-:Y:S02]  /*2550*/  LOP3.LUT R0, R0, 0x40, RZ, 0xc0, !PT ;  /* 0x0000004000007812 */ /* 0x000fe400078ec0ff */
[----:B------:R-:W-:Y:S02]  /*2560*/  LOP3.LUT R5, R3, 0x100, R2, 0xf8, !PT ;  /* 0x0000010003057812 */ /* 0x000fe400078ef802 */
[----:B------:R-:W-:-:S02]  /*2570*/  LEA.HI R41, R0, R41, RZ, 0x1b ;  /* 0x0000002900297211 */ /* 0x000fc400078fd8ff */
[----:B------:R-:W-:Y:S01]  /*2580*/  LOP3.LUT R7, R5, 0x20, RZ, 0x3c, !PT ;  /* 0x0000002005077812 */ /* 0x000fe200078e3cff */
[----:B------:R0:W-:Y:S01]  /*2590*/  STS [R5], R20 ;  /* 0x0000001405007388 */ /* 0x0001e20000000800 */
[----:B------:R-:W-:Y:S02]  /*25a0*/  LOP3.LUT R8, R41, 0x40, RZ, 0x3c, !PT ;  /* 0x0000004029087812 */ /* 0x000fe400078e3cff */
[C---:B------:R-:W-:Y:S01]  /*25b0*/  ISETP.GE.AND P0, PT, R44.reuse, c[0x0][0x178], PT ;  /* 0x00005e002c007a0c */ /* 0x040fe20003f06270 */
[----:B------:R1:W-:Y:S01]  /*25c0*/  STS [R7+0x200], R22 ;  /* 0x0002001607007388 */ /* 0x0003e20000000800 */
[C---:B------:R-:W-:Y:S01]  /*25d0*/  LOP3.LUT R3, R45.reuse, R42, RZ, 0xfc, !PT ;  /* 0x0000002a2d037212 */ /* 0x040fe200078efcff */
[----:B------:R-:W-:Y:S01]  /*25e0*/  IMAD R44, R44, c[0x0][0x194], RZ ;  /* 0x000065002c2c7a24 */ /* 0x000fe200078e02ff */
[C-C-:B------:R-:W-:Y:S01]  /*25f0*/  LOP3.LUT R2, R45.reuse, 0x4, R42.reuse, 0xfe, !PT ;  /* 0x000000042d027812 */ /* 0x140fe200078efe2a */
[----:B------:R-:W-:Y:S01]  /*2600*/  BAR.SYNC.DEFER_BLOCKING 0x0 ;  /* 0x0000000000007b1d */ /* 0x000fe20000010000 */
[----:B------:R-:W-:-:S02]  /*2610*/  LOP3.LUT R0, R45, 0x8, R42, 0xfe, !PT ;  /* 0x000000082d007812 */ /* 0x000fc400078efe2a */
[C---:B------:R-:W-:Y:S01]  /*2620*/  ISETP.LT.AND P3, PT, R3.reuse, c[0x0][0x17c], !P0 ;  /* 0x00005f0003007a0c */ /* 0x040fe20004761270 */
[----:B------:R-:W-:Y:S01]  /*2630*/  IMAD R3, R3, c[0x0][0x198], RZ ;  /* 0x0000660003037a24 */ /* 0x000fe200078e02ff */
[----:B------:R-:W-:Y:S01]  /*2640*/  LOP3.LUT R42, R45, 0xc, R42, 0xfe, !PT ;  /* 0x0000000c2d2a7812 */ /* 0x000fe200078efe2a */
[----:B0-----:R-:W-:Y:S01]  /*2650*/  IMAD R5, R2, c[0x0][0x198], RZ ;  /* 0x0000660002057a24 */ /* 0x001fe200078e02ff */
[----:B------:R-:W-:Y:S02]  /*2660*/  LEA R9, P4, R44, c[0x0][0x170], 0x1 ;  /* 0x00005c002c097a11 */ /* 0x000fe400078808ff */
[C---:B------:R-:W-:Y:S01]  /*2670*/  ISETP.LT.AND P1, PT, R0.reuse, c[0x0][0x17c], !P0 ;  /* 0x00005f0000007a0c */ /* 0x040fe20004721270 */
[----:B------:R-:W-:Y:S01]  /*2680*/  IMAD R0, R0, c[0x0][0x198], RZ ;  /* 0x0000660000007a24 */ /* 0x000fe200078e02ff */
[----:B------:R-:W-:Y:S02]  /*2690*/  ISETP.LT.AND P2, PT, R2, c[0x0][0x17c], !P0 ;  /* 0x00005f0002007a0c */ /* 0x000fe40004741270 */
[----:B------:R-:W-:-:S02]  /*26a0*/  ISETP.LT.AND P0, PT, R42, c[0x0][0x17c], !P0 ;  /* 0x00005f002a007a0c */ /* 0x000fc40004701270 */
[----:B------:R-:W-:Y:S02]  /*26b0*/  LEA.HI.X.SX32 R44, R44, c[0x0][0x174], 0x1, P4 ;  /* 0x00005d002c2c7a11 */ /* 0x000fe400020f0eff */
[-C--:B------:R-:W-:Y:S02]  /*26c0*/  LEA R2, P5, R3, R9.reuse, 0x1 ;  /* 0x0000000903027211 */ /* 0x080fe400078a08ff */
[-C--:B------:R-:W-:Y:S02]  /*26d0*/  LEA R4, P6, R5, R9.reuse, 0x1 ;  /* 0x0000000905047211 */ /* 0x080fe400078c08ff */
[----:B------:R-:W-:Y:S02]  /*26e0*/  LEA R6, P4, R0, R9, 0x1 ;  /* 0x0000000900067211 */ /* 0x000fe400078808ff */
[-C--:B------:R-:W-:Y:S01]  /*26f0*/  LEA.HI.X.SX32 R3, R3, R44.reuse, 0x1, P5 ;  /* 0x0000002c03037211 */ /* 0x080fe200028f0eff */
[----:B------:R-:W0:Y:S01]  /*2700*/  LDS.U16 R11, [R41] ;  /* 0x00000000290b7984 */ /* 0x000e220000000400 */
[----:B------:R-:W-:-:S02]  /*2710*/  LEA.HI.X.SX32 R5, R5, R44, 0x1, P6 ;  /* 0x0000002c05057211 */ /* 0x000fc400030f0eff */
[----:B-1----:R-:W-:Y:S01]  /*2720*/  LEA.HI.X.SX32 R7, R0, R44, 0x1, P4 ;  /* 0x0000002c00077211 */ /* 0x002fe200020f0eff */
[----:B------:R-:W1:Y:S04]  /*2730*/  LDS.U16 R15, [R8] ;  /* 0x00000000080f7984 */ /* 0x000e680000000400 */
[----:B------:R-:W2:Y:S04]  /*2740*/  LDS.U16 R13, [R41+0x100] ;  /* 0x00010000290d7984 */ /* 0x000ea80000000400 */
[----:B0-----:R0:W-:Y:S04]  /*2750*/  @P3 STG.E.U16 [R2.64], R11 ;  /* 0x0000000b02003986 */ /* 0x0011e8000c101506 */
[----:B-1----:R0:W-:Y:S04]  /*2760*/  @P2 STG.E.U16 [R4.64], R15 ;  /* 0x0000000f04002986 */ /* 0x0021e8000c101506 */
[----:B--2---:R0:W-:Y:S01]  /*2770*/  @P1 STG.E.U16 [R6.64], R13 ;  /* 0x0000000d06001986 */ /* 0x0041e2000c101506 */
[----:B------:R-:W-:Y:S05]  /*2780*/  @!P0 EXIT ;  /* 0x000000000000894d */ /* 0x000fea0003800000 */
[----:B0-----:R-:W0:Y:S01]  /*2790*/  LDS.U16 R5, [R8+0x100] ;  /* 0x0001000008057984 */ /* 0x001e220000000400 */
[----:B------:R-:W-:-:S05]  /*27a0*/  IMAD R42, R42, c[0x0][0x198], RZ ;  /* 0x000066002a2a7a24 */ /* 0x000fca00078e02ff */
[----:B------:R-:W-:-:S04]  /*27b0*/  LEA R2, P0, R42, R9, 0x1 ;  /* 0x000000092a027211 */ /* 0x000fc800078008ff */
[----:B------:R-:W-:-:S05]  /*27c0*/  LEA.HI.X.SX32 R3, R42, R44, 0x1, P0 ;  /* 0x0000002c2a037211 */ /* 0x000fca00000f0eff */
[----:B0-----:R-:W-:Y:S01]  /*27d0*/  STG.E.U16 [R2.64], R5 ;  /* 0x0000000502007986 */ /* 0x001fe2000c101506 */
[----:B------:R-:W-:Y:S05]  /*27e0*/  EXIT ;  /* 0x000000000000794d */ /* 0x000fea0003800000 */
.L_x_2:
[----:B------:R-:W-:-:S00]  /*27f0*/  BRA `(.L_x_2) ;  /* 0xfffffff000007947 */ /* 0x000fc0000383ffff */
[----:B------:R-:W-:-:S00]  /*2800*/  NOP ;  /* 0x0000000000007918 */ /* 0x000fc00000000000 */
[----:B------:R-:W-:-:S00]  /*2810*/  NOP ;  /* 0x0000000000007918 */ /* 0x000fc00000000000 */
[----:B------:R-:W-:-:S00]  /*2820*/  NOP ;  /* 0x0000000000007918 */ /* 0x000fc00000000000 */
[----:B------:R-:W-:-:S00]  /*2830*/  NOP ;  /* 0x0000000000007918 */ /* 0x000fc00000000000 */
[----:B------:R-:W-:-:S00]  /*2840*/  NOP ;  /* 0x0000000000007918 */ /* 0x000fc00000000000 */
[----:B------:R-:W-:-:S00]  /*2850*/  NOP ;  /* 0x0000000000007918 */ /* 0x000fc00000000000 */
[----:B------:R-:W-:-:S00]  /*2860*/  NOP ;  /* 0x0000000000007918 */ /* 0x000fc00000000000 */
[----:B------:R-:W-:-:S00]  /*2870*/  NOP ;  /* 0x0000000000007918 */ /* 0x000fc00000000000 */
.L_x_3:


//--------------------- .nv.shared.matmul_kernel  --------------------------
	.section	.nv.shared.matmul_kernel,"aw",@nobits
	.sectionflags	@""
	.align	16
